// auto-generated by cutlass_sweep.gemm — config: {"arch": "sm_100", "cluster_m": 2, "cluster_n": 1, "dtype": "bf16", "dtype_b": "bf16", "layout": "nt", "stages": 0, "tile_k": 16, "tile_m": 64, "tile_n": 192}
#include "cutlass/cutlass.h"
#include "cutlass/gemm/collective/collective_builder.hpp"
#include "cutlass/gemm/device/gemm_universal_adapter.h"
#include "cutlass/gemm/kernel/gemm_universal.hpp"
#include "cutlass/epilogue/collective/collective_builder.hpp"

using ElemA = cutlass::bfloat16_t;
using ElemB = cutlass::bfloat16_t;
using ElemCD = cutlass::bfloat16_t;
using Acc  = float;
using TileShape    = cute::Shape<cute::_64, cute::_192, cute::_16>;
using ClusterShape = cute::Shape<cute::_2, cute::_1, cute::_1>;

using CollectiveEpilogue = typename cutlass::epilogue::collective::CollectiveBuilder<
    cutlass::arch::Sm100, cutlass::arch::OpClassTensorOp,
    TileShape, ClusterShape,
    cutlass::epilogue::collective::EpilogueTileAuto,
    Acc, Acc,
    ElemCD, cutlass::layout::RowMajor, 128 / cutlass::sizeof_bits<ElemCD>::value,
    ElemCD, cutlass::layout::RowMajor, 128 / cutlass::sizeof_bits<ElemCD>::value,
    cutlass::epilogue::collective::EpilogueScheduleAuto
  >::CollectiveOp;

using CollectiveMainloop = typename cutlass::gemm::collective::CollectiveBuilder<
    cutlass::arch::Sm100, cutlass::arch::OpClassTensorOp,
    ElemA, cutlass::layout::RowMajor, 128 / cutlass::sizeof_bits<ElemA>::value,
    ElemB, cutlass::layout::ColumnMajor, 128 / cutlass::sizeof_bits<ElemB>::value,
    Acc,
    TileShape, ClusterShape,
    cutlass::gemm::collective::StageCountAutoCarveout<static_cast<int>(sizeof(typename CollectiveEpilogue::SharedStorage))>,
    cutlass::gemm::collective::KernelScheduleAuto
  >::CollectiveOp;

using GemmKernel = cutlass::gemm::kernel::GemmUniversal<
    cute::Shape<int,int,int,int>,
    CollectiveMainloop,
    CollectiveEpilogue
>;
using Gemm = cutlass::gemm::device::GemmUniversalAdapter<GemmKernel>;

// Force the device kernel symbol into the cubin without needing a host main.
auto* _anchor = &cutlass::device_kernel<GemmKernel>;


// ===== COMPILED SASS (sm_100a) =====

	.target	sm_100a

	.elftype	@"ET_EXEC"


//--------------------- .note.nv.tkinfo           --------------------------
	.section	.note.nv.tkinfo,"",@"SHT_NOTE"
	.sectionflags	@"SHF_NOTE_NV_TKINFO"
	.tkinfo
        /*0018*/ 	.word	0x00000002
        /*0030*/ 	.string	""
        /*0030*/ 	.string	"ptxas"
        /*0030*/ 	.string	"Cuda compilation tools, release 13.0, V13.0.88"
        /*0030*/ 	.string	"Build cuda_13.0.r13.0/compiler.36424714_0"
        /*0030*/ 	.string	"-arch sm_100a -m 64 "



//--------------------- .note.nv.cuinfo           --------------------------
	.section	.note.nv.cuinfo,"",@"SHT_NOTE"
	.sectionflags	@"SHF_NOTE_NV_CUINFO"
        /*0018*/ 	.short	0x0002
        /*001a*/ 	.short	0x0064
        /*001c*/ 	.short	0x0082
	.zero		2


//--------------------- .nv.info                  --------------------------
	.section	.nv.info,"",@"SHT_CUDA_INFO"
	.align	4


	//----- nvinfo : EIATTR_REGCOUNT
	.align		4
        /*0000*/ 	.byte	0x04, 0x2f
        /*0002*/ 	.short	(.L_19 - .L_18)
	.align		4
.L_18:
        /*0004*/ 	.word	index@(_ZN7cutlass13device_kernelINS_4gemm6kernel13GemmUniversalIN4cute5tupleIJiiiiEEENS1_10collective13CollectiveMmaINS1_35MainloopSm100TmaUmmaWarpSpecializedILi25ELi2ELi4ENS5_IJNS4_1CILi2EEENSA_ILi1EEESC_EEEEENS5_IJNSA_ILi64EEENSA_ILi192EEENSA_ILi16EEEEEENS_10bfloat16_tENS5_IJlSC_lEEESJ_SK_NS4_8TiledMMAINS4_8MMA_AtomIJNS4_20SM100_MMA_F16BF16_SSISJ_SJ_fLi64ELi192ELNS4_4UMMA5MajorE0ELSP_0ELNSO_7ScaleInE0ELSQ_0EEEEEENS4_6LayoutINS5_IJSC_SC_SC_EEENS5_IJNSA_ILi0EEESV_SV_EEEEENS5_IJNS4_10UnderscoreESY_SY_EEEEENS4_13SM90_TMA_LOADENS4_14ComposedLayoutINS4_7SwizzleILi1ELi4ELi3EEENS4_18smem_ptr_flag_bitsILi16EEENST_INS5_IJNSA_ILi8EEESH_EEENS5_IJSH_SC_EEEEEEEvNS4_8identityENS4_23SM90_TMA_LOAD_MULTICASTES1B_vS1C_EENS_8epilogue10collective18CollectiveEpilogueINS1F_23Sm100TmaWarpSpecializedILi3ELi2ELi32ELb1ELb0EEEJSI_NS5_IJNST_ISF_SC_EES1K_EEESJ_SK_SJ_SK_NS1F_6fusion15FusionCallbacksIS1J_NS1M_17LinearCombinationISJ_fSJ_fLNS_15FloatRoundStyleE2EEESI_S1L_JEEENS4_5SM1004TMEM4LOAD26SM100_TMEM_LOAD_16dp256b8xES11_NS12_INS13_ILi3ELi4ELi3EEES16_NST_INS5_IJS17_SF_EEENS5_IJSF_SC_EEEEEEENS4_17SM75_U32x4_LDSM_NENS4_14SM90_TMA_STOREES20_NS4_17SM90_U32x4_STSM_NENS4_39AutoVectorizingCopyWithAssumedAlignmentILi128EEEEEEvvEEEEvNT_6ParamsE)
        /*0008*/ 	.word	0x00000072


	//----- nvinfo : EIATTR_FRAME_SIZE
	.align		4
.L_19:
        /*000c*/ 	.byte	0x04, 0x11
        /*000e*/ 	.short	(.L_21 - .L_20)
	.align		4
.L_20:
        /*0010*/ 	.word	index@($__internal_2_$__cuda_sm10x_tcgen05_guardrail_trap_unallocated_columns_being_dealloced)
        /*0014*/ 	.word	0x00000000


	//----- nvinfo : EIATTR_FRAME_SIZE
	.align		4
.L_21:
        /*0018*/ 	.byte	0x04, 0x11
        /*001a*/ 	.short	(.L_23 - .L_22)
	.align		4
.L_22:
        /*001c*/ 	.word	index@($__internal_1_$__cuda_sm10x_tcgen05_guardrail_trap_phase_invalid_during_alloc)
        /*0020*/ 	.word	0x00000000


	//----- nvinfo : EIATTR_FRAME_SIZE
	.align		4
.L_23:
        /*0024*/ 	.byte	0x04, 0x11
        /*0026*/ 	.short	(.L_25 - .L_24)
	.align		4
.L_24:
        /*0028*/ 	.word	index@($__internal_0_$__cuda_sm10x_tcgen05_guardrail_trap_col_being_dealloced_not_returned_by_alloc)
        /*002c*/ 	.word	0x00000000


	//----- nvinfo : EIATTR_FRAME_SIZE
	.align		4
.L_25:
        /*0030*/ 	.byte	0x04, 0x11
        /*0032*/ 	.short	(.L_27 - .L_26)
	.align		4
.L_26:
        /*0034*/ 	.word	index@(_ZN7cutlass13device_kernelINS_4gemm6kernel13GemmUniversalIN4cute5tupleIJiiiiEEENS1_10collective13CollectiveMmaINS1_35MainloopSm100TmaUmmaWarpSpecializedILi25ELi2ELi4ENS5_IJNS4_1CILi2EEENSA_ILi1EEESC_EEEEENS5_IJNSA_ILi64EEENSA_ILi192EEENSA_ILi16EEEEEENS_10bfloat16_tENS5_IJlSC_lEEESJ_SK_NS4_8TiledMMAINS4_8MMA_AtomIJNS4_20SM100_MMA_F16BF16_SSISJ_SJ_fLi64ELi192ELNS4_4UMMA5MajorE0ELSP_0ELNSO_7ScaleInE0ELSQ_0EEEEEENS4_6LayoutINS5_IJSC_SC_SC_EEENS5_IJNSA_ILi0EEESV_SV_EEEEENS5_IJNS4_10UnderscoreESY_SY_EEEEENS4_13SM90_TMA_LOADENS4_14ComposedLayoutINS4_7SwizzleILi1ELi4ELi3EEENS4_18smem_ptr_flag_bitsILi16EEENST_INS5_IJNSA_ILi8EEESH_EEENS5_IJSH_SC_EEEEEEEvNS4_8identityENS4_23SM90_TMA_LOAD_MULTICASTES1B_vS1C_EENS_8epilogue10collective18CollectiveEpilogueINS1F_23Sm100TmaWarpSpecializedILi3ELi2ELi32ELb1ELb0EEEJSI_NS5_IJNST_ISF_SC_EES1K_EEESJ_SK_SJ_SK_NS1F_6fusion15FusionCallbacksIS1J_NS1M_17LinearCombinationISJ_fSJ_fLNS_15FloatRoundStyleE2EEESI_S1L_JEEENS4_5SM1004TMEM4LOAD26SM100_TMEM_LOAD_16dp256b8xES11_NS12_INS13_ILi3ELi4ELi3EEES16_NST_INS5_IJS17_SF_EEENS5_IJSF_SC_EEEEEEENS4_17SM75_U32x4_LDSM_NENS4_14SM90_TMA_STOREES20_NS4_17SM90_U32x4_STSM_NENS4_39AutoVectorizingCopyWithAssumedAlignmentILi128EEEEEEvvEEEEvNT_6ParamsE)
        /*0038*/ 	.word	0x00000000


	//----- nvinfo : EIATTR_MIN_STACK_SIZE
	.align		4
.L_27:
        /*003c*/ 	.byte	0x04, 0x12
        /*003e*/ 	.short	(.L_29 - .L_28)
	.align		4
.L_28:
        /*0040*/ 	.word	index@(_ZN7cutlass13device_kernelINS_4gemm6kernel13GemmUniversalIN4cute5tupleIJiiiiEEENS1_10collective13CollectiveMmaINS1_35MainloopSm100TmaUmmaWarpSpecializedILi25ELi2ELi4ENS5_IJNS4_1CILi2EEENSA_ILi1EEESC_EEEEENS5_IJNSA_ILi64EEENSA_ILi192EEENSA_ILi16EEEEEENS_10bfloat16_tENS5_IJlSC_lEEESJ_SK_NS4_8TiledMMAINS4_8MMA_AtomIJNS4_20SM100_MMA_F16BF16_SSISJ_SJ_fLi64ELi192ELNS4_4UMMA5MajorE0ELSP_0ELNSO_7ScaleInE0ELSQ_0EEEEEENS4_6LayoutINS5_IJSC_SC_SC_EEENS5_IJNSA_ILi0EEESV_SV_EEEEENS5_IJNS4_10UnderscoreESY_SY_EEEEENS4_13SM90_TMA_LOADENS4_14ComposedLayoutINS4_7SwizzleILi1ELi4ELi3EEENS4_18smem_ptr_flag_bitsILi16EEENST_INS5_IJNSA_ILi8EEESH_EEENS5_IJSH_SC_EEEEEEEvNS4_8identityENS4_23SM90_TMA_LOAD_MULTICASTES1B_vS1C_EENS_8epilogue10collective18CollectiveEpilogueINS1F_23Sm100TmaWarpSpecializedILi3ELi2ELi32ELb1ELb0EEEJSI_NS5_IJNST_ISF_SC_EES1K_EEESJ_SK_SJ_SK_NS1F_6fusion15FusionCallbacksIS1J_NS1M_17LinearCombinationISJ_fSJ_fLNS_15FloatRoundStyleE2EEESI_S1L_JEEENS4_5SM1004TMEM4LOAD26SM100_TMEM_LOAD_16dp256b8xES11_NS12_INS13_ILi3ELi4ELi3EEES16_NST_INS5_IJS17_SF_EEENS5_IJSF_SC_EEEEEEENS4_17SM75_U32x4_LDSM_NENS4_14SM90_TMA_STOREES20_NS4_17SM90_U32x4_STSM_NENS4_39AutoVectorizingCopyWithAssumedAlignmentILi128EEEEEEvvEEEEvNT_6ParamsE)
        /*0044*/ 	.word	0x00000000
.L_29:


//--------------------- .nv.compat                --------------------------
	.section	.nv.compat,"",@"SHT_CUDA_COMPAT_INFO"
	.align	4
        /*0000*/ 	.byte	0x02, 0x09, 0x01, 0x00, 0x02, 0x02, 0x02, 0x00, 0x02, 0x05, 0x05, 0x00, 0x03, 0x07, 0x01, 0x01
        /*0010*/ 	.byte	0x02, 0x03, 0x01, 0x00, 0x02, 0x06, 0x01, 0x00, 0x04, 0x0b, 0x08, 0x00, 0x09, 0x00, 0x00, 0x00
        /*0020*/ 	.byte	0x00, 0x00, 0x00, 0x00


//--------------------- .nv.info._ZN7cutlass13device_kernelINS_4gemm6kernel13GemmUniversalIN4cute5tupleIJiiiiEEENS1_10collective13CollectiveMmaINS1_35MainloopSm100TmaUmmaWarpSpecializedILi25ELi2ELi4ENS5_IJNS4_1CILi2EEENSA_ILi1EEESC_EEEEENS5_IJNSA_ILi64EEENSA_ILi192EEENSA_ILi16EEEEEENS_10bfloat16_tENS5_IJlSC_lEEESJ_SK_NS4_8TiledMMAINS4_8MMA_AtomIJNS4_20SM100_MMA_F16BF16_SSISJ_SJ_fLi64ELi192ELNS4_4UMMA5MajorE0ELSP_0ELNSO_7ScaleInE0ELSQ_0EEEEEENS4_6LayoutINS5_IJSC_SC_SC_EEENS5_IJNSA_ILi0EEESV_SV_EEEEENS5_IJNS4_10UnderscoreESY_SY_EEEEENS4_13SM90_TMA_LOADENS4_14ComposedLayoutINS4_7SwizzleILi1ELi4ELi3EEENS4_18smem_ptr_flag_bitsILi16EEENST_INS5_IJNSA_ILi8EEESH_EEENS5_IJSH_SC_EEEEEEEvNS4_8identityENS4_23SM90_TMA_LOAD_MULTICASTES1B_vS1C_EENS_8epilogue10collective18CollectiveEpilogueINS1F_23Sm100TmaWarpSpecializedILi3ELi2ELi32ELb1ELb0EEEJSI_NS5_IJNST_ISF_SC_EES1K_EEESJ_SK_SJ_SK_NS1F_6fusion15FusionCallbacksIS1J_NS1M_17LinearCombinationISJ_fSJ_fLNS_15FloatRoundStyleE2EEESI_S1L_JEEENS4_5SM1004TMEM4LOAD26SM100_TMEM_LOAD_16dp256b8xES11_NS12_INS13_ILi3ELi4ELi3EEES16_NST_INS5_IJS17_SF_EEENS5_IJSF_SC_EEEEEEENS4_17SM75_U32x4_LDSM_NENS4_14SM90_TMA_STOREES20_NS4_17SM90_U32x4_STSM_NENS4_39AutoVectorizingCopyWithAssumedAlignmentILi128EEEEEEvvEEEEvNT_6ParamsE --------------------------
	.section	.nv.info._ZN7cutlass13device_kernelINS_4gemm6kernel13GemmUniversalIN4cute5tupleIJiiiiEEENS1_10collective13CollectiveMmaINS1_35MainloopSm100TmaUmmaWarpSpecializedILi25ELi2ELi4ENS5_IJNS4_1CILi2EEENSA_ILi1EEESC_EEEEENS5_IJNSA_ILi64EEENSA_ILi192EEENSA_ILi16EEEEEENS_10bfloat16_tENS5_IJlSC_lEEESJ_SK_NS4_8TiledMMAINS4_8MMA_AtomIJNS4_20SM100_MMA_F16BF16_SSISJ_SJ_fLi64ELi192ELNS4_4UMMA5MajorE0ELSP_0ELNSO_7ScaleInE0ELSQ_0EEEEEENS4_6LayoutINS5_IJSC_SC_SC_EEENS5_IJNSA_ILi0EEESV_SV_EEEEENS5_IJNS4_10UnderscoreESY_SY_EEEEENS4_13SM90_TMA_LOADENS4_14ComposedLayoutINS4_7SwizzleILi1ELi4ELi3EEENS4_18smem_ptr_flag_bitsILi16EEENST_INS5_IJNSA_ILi8EEESH_EEENS5_IJSH_SC_EEEEEEEvNS4_8identityENS4_23SM90_TMA_LOAD_MULTICASTES1B_vS1C_EENS_8epilogue10collective18CollectiveEpilogueINS1F_23Sm100TmaWarpSpecializedILi3ELi2ELi32ELb1ELb0EEEJSI_NS5_IJNST_ISF_SC_EES1K_EEESJ_SK_SJ_SK_NS1F_6fusion15FusionCallbacksIS1J_NS1M_17LinearCombinationISJ_fSJ_fLNS_15FloatRoundStyleE2EEESI_S1L_JEEENS4_5SM1004TMEM4LOAD26SM100_TMEM_LOAD_16dp256b8xES11_NS12_INS13_ILi3ELi4ELi3EEES16_NST_INS5_IJS17_SF_EEENS5_IJSF_SC_EEEEEEENS4_17SM75_U32x4_LDSM_NENS4_14SM90_TMA_STOREES20_NS4_17SM90_U32x4_STSM_NENS4_39AutoVectorizingCopyWithAssumedAlignmentILi128EEEEEEvvEEEEvNT_6ParamsE,"",@"SHT_CUDA_INFO"
	.sectionflags	@""
	.align	4


	//----- nvinfo : EIATTR_CUDA_API_VERSION
	.align		4
        /*0000*/ 	.byte	0x04, 0x37
        /*0002*/ 	.short	(.L_31 - .L_30)
.L_30:
        /*0004*/ 	.word	0x00000082


	//----- nvinfo : EIATTR_KPARAM_INFO
	.align		4
.L_31:
        /*0008*/ 	.byte	0x04, 0x17
        /*000a*/ 	.short	(.L_33 - .L_32)
.L_32:
        /*000c*/ 	.word	0x00000000
        /*0010*/ 	.short	0x0000
        /*0012*/ 	.short	0x0000
        /*0014*/ 	.byte	0x00, 0xf0, 0x01, 0x20


	//----- nvinfo : EIATTR_AT_ENTRY_FRAGMENTS
	.align		4
.L_33:
        /*0018*/ 	.byte	0x04, 0x4f
        /*001a*/ 	.short	(.L_35 - .L_34)


	//   ....[0]....
.L_34:
        /*001c*/ 	.word	0x00000006


	//----- nvinfo : EIATTR_RESERVED_SMEM_USED
	.align		4
.L_35:
        /*0020*/ 	.byte	0x01, 0x41
	.zero		2


	//----- nvinfo : EIATTR_SPARSE_MMA_MASK
	.align		4
        /*0024*/ 	.byte	0x03, 0x50
        /*0026*/ 	.short	0x0000


	//----- nvinfo : EIATTR_TCGEN05_1CTA_USED
	.align		4
        /*0028*/ 	.byte	0x01, 0x51
	.zero		2


	//----- nvinfo : EIATTR_MAXREG_COUNT
	.align		4
        /*002c*/ 	.byte	0x03, 0x1b
        /*002e*/ 	.short	0x00ff


	//----- nvinfo : EIATTR_NUM_BARRIERS
	.align		4
        /*0030*/ 	.byte	0x02, 0x4c
        /*0032*/ 	.byte	0x07
	.zero		1


	//----- nvinfo : EIATTR_EXTERNS
	.align		4
        /*0034*/ 	.byte	0x04, 0x0f
        /*0036*/ 	.short	(.L_37 - .L_36)


	//   ....[0]....
	.align		4
.L_36:
        /*0038*/ 	.word	index@(__assertfail)


	//----- nvinfo : EIATTR_MERCURY_ISA_VERSION
	.align		4
.L_37:
        /*003c*/ 	.byte	0x03, 0x5f
        /*003e*/ 	.short	0x0101


	//----- nvinfo : EIATTR_INT_WARP_WIDE_INSTR_OFFSETS
	.align		4
        /*0040*/ 	.byte	0x04, 0x31
        /*0042*/ 	.short	(.L_39 - .L_38)


	//   ....[0]....
.L_38:
        /*0044*/ 	.word	0x00004a50


	//   ....[1]....
        /*0048*/ 	.word	0x00004a70


	//   ....[2]....
        /*004c*/ 	.word	0x00004aa0


	//   ....[3]....
        /*0050*/ 	.word	0x00005690


	//   ....[4]....
        /*0054*/ 	.word	0x000056f0


	//   ....[5]....
        /*0058*/ 	.word	0x000057e0


	//   ....[6]....
        /*005c*/ 	.word	0x00005870


	//   ....[7]....
        /*0060*/ 	.word	0x00005960


	//   ....[8]....
        /*0064*/ 	.word	0x00005a10


	//----- nvinfo : EIATTR_COOP_GROUP_MASK_REGIDS
	.align		4
.L_39:
        /*0068*/ 	.byte	0x04, 0x29
        /*006a*/ 	.short	(.L_41 - .L_40)


	//   ....[0]....
.L_40:
        /*006c*/ 	.word	0xffffffff


	//   ....[1]....
        /*0070*/ 	.word	0xffffffff


	//   ....[2]....
        /*0074*/ 	.word	0xffffffff


	//   ....[3]....
        /*0078*/ 	.word	0xffffffff


	//   ....[4]....
        /*007c*/ 	.word	0xffffffff


	//   ....[5]....
        /*0080*/ 	.word	0xffffffff


	//   ....[6]....
        /*0084*/ 	.word	0xffffffff


	//   ....[7]....
        /*0088*/ 	.word	0xffffffff


	//   ....[8]....
        /*008c*/ 	.word	0xffffffff


	//   ....[9]....
        /*0090*/ 	.word	0xffffffff


	//   ....[10]....
        /*0094*/ 	.word	0xffffffff


	//   ....[11]....
        /*0098*/ 	.word	0xffffffff


	//   ....[12]....
        /*009c*/ 	.word	0xffffffff


	//   ....[13]....
        /*00a0*/ 	.word	0xffffffff


	//----- nvinfo : EIATTR_COOP_GROUP_INSTR_OFFSETS
	.align		4
.L_41:
        /*00a4*/ 	.byte	0x04, 0x28
        /*00a6*/ 	.short	(.L_43 - .L_42)


	//   ....[0]....
.L_42:
        /*00a8*/ 	.word	0x00000080


	//   ....[1]....
        /*00ac*/ 	.word	0x000004f0


	//   ....[2]....
        /*00b0*/ 	.word	0x00000950


	//   ....[3]....
        /*00b4*/ 	.word	0x00000ad0


	//   ....[4]....
        /*00b8*/ 	.word	0x00000bd0


	//   ....[5]....
        /*00bc*/ 	.word	0x00000d40


	//   ....[6]....
        /*00c0*/ 	.word	0x00000ee0


	//   ....[7]....
        /*00c4*/ 	.word	0x000010a0


	//   ....[8]....
        /*00c8*/ 	.word	0x000022f0


	//   ....[9]....
        /*00cc*/ 	.word	0x00003da0


	//   ....[10]....
        /*00d0*/ 	.word	0x00003fb0


	//   ....[11]....
        /*00d4*/ 	.word	0x00003fe0


	//   ....[12]....
        /*00d8*/ 	.word	0x00004930


	//   ....[13]....
        /*00dc*/ 	.word	0x00004b60


	//----- nvinfo : EIATTR_VRC_CTA_INIT_COUNT
	.align		4
.L_43:
        /*00e0*/ 	.byte	0x02, 0x4a
        /*00e2*/ 	.byte	0x80
	.zero		1


	//----- nvinfo : EIATTR_SYSCALL_OFFSETS
	.align		4
        /*00e4*/ 	.byte	0x04, 0x46
        /*00e6*/ 	.short	(.L_45 - .L_44)


	//   ....[0]....
.L_44:
        /*00e8*/ 	.word	0x00006670


	//   ....[1]....
        /*00ec*/ 	.word	0x00006760


	//   ....[2]....
        /*00f0*/ 	.word	0x00006fc0


	//   ....[3]....
        /*00f4*/ 	.word	0x00007c90


	//   ....[4]....
        /*00f8*/ 	.word	0x00008920


	//----- nvinfo : EIATTR_MBARRIER_INSTR_OFFSETS
	.align		4
.L_45:
        /*00fc*/ 	.byte	0x04, 0x39
        /*00fe*/ 	.short	(.L_47 - .L_46)


	//   ....[0]....
.L_46:
        /*0100*/ 	.word	0x00000610
        /*0104*/ 	.word	0x000000ff
        /*0108*/ 	.word	0x00000000
        /*010c*/ 	.short	0x0100
        /*010e*/ 	.byte	0x04
	.zero		1


	//   ....[1]....
        /*0110*/ 	.word	0x00000620
        /*0114*/ 	.word	0x000000ff
        /*0118*/ 	.word	0x000000c8
        /*011c*/ 	.short	0x0100
        /*011e*/ 	.byte	0x04
	.zero		1


	//   ....[2]....
        /*0120*/ 	.word	0x00000630
        /*0124*/ 	.word	0x000000ff
        /*0128*/ 	.word	0x00000008
        /*012c*/ 	.short	0x0100
        /*012e*/ 	.byte	0x04
	.zero		1


	//   ....[3]....
        /*0130*/ 	.word	0x00000640
        /*0134*/ 	.word	0x000000ff
        /*0138*/ 	.word	0x000000d0
        /*013c*/ 	.short	0x0100
        /*013e*/ 	.byte	0x04
	.zero		1


	//   ....[4]....
        /*0140*/ 	.word	0x00000650
        /*0144*/ 	.word	0x000000ff
        /*0148*/ 	.word	0x00000010
        /*014c*/ 	.short	0x0100
        /*014e*/ 	.byte	0x04
	.zero		1


	//   ....[5]....
        /*0150*/ 	.word	0x00000660
        /*0154*/ 	.word	0x000000ff
        /*0158*/ 	.word	0x000000d8
        /*015c*/ 	.short	0x0100
        /*015e*/ 	.byte	0x04
	.zero		1


	//   ....[6]....
        /*0160*/ 	.word	0x00000670
        /*0164*/ 	.word	0x000000ff
        /*0168*/ 	.word	0x00000018
        /*016c*/ 	.short	0x0100
        /*016e*/ 	.byte	0x04
	.zero		1


	//   ....[7]....
        /*0170*/ 	.word	0x00000680
        /*0174*/ 	.word	0x000000ff
        /*0178*/ 	.word	0x000000e0
        /*017c*/ 	.short	0x0100
        /*017e*/ 	.byte	0x04
	.zero		1


	//   ....[8]....
        /*0180*/ 	.word	0x00000690
        /*0184*/ 	.word	0x000000ff
        /*0188*/ 	.word	0x00000020
        /*018c*/ 	.short	0x0100
        /*018e*/ 	.byte	0x04
	.zero		1


	//   ....[9]....
        /*0190*/ 	.word	0x000006a0
        /*0194*/ 	.word	0x000000ff
        /*0198*/ 	.word	0x000000e8
        /*019c*/ 	.short	0x0100
        /*019e*/ 	.byte	0x04
	.zero		1


	//   ....[10]....
        /*01a0*/ 	.word	0x000006b0
        /*01a4*/ 	.word	0x000000ff
        /*01a8*/ 	.word	0x00000028
        /*01ac*/ 	.short	0x0100
        /*01ae*/ 	.byte	0x04
	.zero		1


	//   ....[11]....
        /*01b0*/ 	.word	0x000006c0
        /*01b4*/ 	.word	0x000000ff
        /*01b8*/ 	.word	0x000000f0
        /*01bc*/ 	.short	0x0100
        /*01be*/ 	.byte	0x04
	.zero		1


	//   ....[12]....
        /*01c0*/ 	.word	0x000006d0
        /*01c4*/ 	.word	0x000000ff
        /*01c8*/ 	.word	0x00000030
        /*01cc*/ 	.short	0x0100
        /*01ce*/ 	.byte	0x04
	.zero		1


	//   ....[13]....
        /*01d0*/ 	.word	0x000006e0
        /*01d4*/ 	.word	0x000000ff
        /*01d8*/ 	.word	0x000000f8
        /*01dc*/ 	.short	0x0100
        /*01de*/ 	.byte	0x04
	.zero		1


	//   ....[14]....
        /*01e0*/ 	.word	0x000006f0
        /*01e4*/ 	.word	0x000000ff
        /*01e8*/ 	.word	0x00000038
        /*01ec*/ 	.short	0x0100
        /*01ee*/ 	.byte	0x04
	.zero		1


	//   ....[15]....
        /*01f0*/ 	.word	0x00000700
        /*01f4*/ 	.word	0x000000ff
        /*01f8*/ 	.word	0x00000100
        /*01fc*/ 	.short	0x0100
        /*01fe*/ 	.byte	0x04
	.zero		1


	//   ....[16]....
        /*0200*/ 	.word	0x00000710
        /*0204*/ 	.word	0x000000ff
        /*0208*/ 	.word	0x00000040
        /*020c*/ 	.short	0x0100
        /*020e*/ 	.byte	0x04
	.zero		1


	//   ....[17]....
        /*0210*/ 	.word	0x00000720
        /*0214*/ 	.word	0x000000ff
        /*0218*/ 	.word	0x00000108
        /*021c*/ 	.short	0x0100
        /*021e*/ 	.byte	0x04
	.zero		1


	//   ....[18]....
        /*0220*/ 	.word	0x00000730
        /*0224*/ 	.word	0x000000ff
        /*0228*/ 	.word	0x00000048
        /*022c*/ 	.short	0x0100
        /*022e*/ 	.byte	0x04
	.zero		1


	//   ....[19]....
        /*0230*/ 	.word	0x00000740
        /*0234*/ 	.word	0x000000ff
        /*0238*/ 	.word	0x00000110
        /*023c*/ 	.short	0x0100
        /*023e*/ 	.byte	0x04
	.zero		1


	//   ....[20]....
        /*0240*/ 	.word	0x00000750
        /*0244*/ 	.word	0x000000ff
        /*0248*/ 	.word	0x00000050
        /*024c*/ 	.short	0x0100
        /*024e*/ 	.byte	0x04
	.zero		1


	//   ....[21]....
        /*0250*/ 	.word	0x00000760
        /*0254*/ 	.word	0x000000ff
        /*0258*/ 	.word	0x00000118
        /*025c*/ 	.short	0x0100
        /*025e*/ 	.byte	0x04
	.zero		1


	//   ....[22]....
        /*0260*/ 	.word	0x00000770
        /*0264*/ 	.word	0x000000ff
        /*0268*/ 	.word	0x00000058
        /*026c*/ 	.short	0x0100
        /*026e*/ 	.byte	0x04
	.zero		1


	//   ....[23]....
        /*0270*/ 	.word	0x00000780
        /*0274*/ 	.word	0x000000ff
        /*0278*/ 	.word	0x00000120
        /*027c*/ 	.short	0x0100
        /*027e*/ 	.byte	0x04
	.zero		1


	//   ....[24]....
        /*0280*/ 	.word	0x00000790
        /*0284*/ 	.word	0x000000ff
        /*0288*/ 	.word	0x00000060
        /*028c*/ 	.short	0x0100
        /*028e*/ 	.byte	0x04
	.zero		1


	//   ....[25]....
        /*0290*/ 	.word	0x000007a0
        /*0294*/ 	.word	0x000000ff
        /*0298*/ 	.word	0x00000128
        /*029c*/ 	.short	0x0100
        /*029e*/ 	.byte	0x04
	.zero		1


	//   ....[26]....
        /*02a0*/ 	.word	0x000007b0
        /*02a4*/ 	.word	0x000000ff
        /*02a8*/ 	.word	0x00000068
        /*02ac*/ 	.short	0x0100
        /*02ae*/ 	.byte	0x04
	.zero		1


	//   ....[27]....
        /*02b0*/ 	.word	0x000007c0
        /*02b4*/ 	.word	0x000000ff
        /*02b8*/ 	.word	0x00000130
        /*02bc*/ 	.short	0x0100
        /*02be*/ 	.byte	0x04
	.zero		1


	//   ....[28]....
        /*02c0*/ 	.word	0x000007d0
        /*02c4*/ 	.word	0x000000ff
        /*02c8*/ 	.word	0x00000070
        /*02cc*/ 	.short	0x0100
        /*02ce*/ 	.byte	0x04
	.zero		1


	//   ....[29]....
        /*02d0*/ 	.word	0x000007e0
        /*02d4*/ 	.word	0x000000ff
        /*02d8*/ 	.word	0x00000138
        /*02dc*/ 	.short	0x0100
        /*02de*/ 	.byte	0x04
	.zero		1


	//   ....[30]....
        /*02e0*/ 	.word	0x000007f0
        /*02e4*/ 	.word	0x000000ff
        /*02e8*/ 	.word	0x00000078
        /*02ec*/ 	.short	0x0100
        /*02ee*/ 	.byte	0x04
	.zero		1


	//   ....[31]....
        /*02f0*/ 	.word	0x00000800
        /*02f4*/ 	.word	0x000000ff
        /*02f8*/ 	.word	0x00000140
        /*02fc*/ 	.short	0x0100
        /*02fe*/ 	.byte	0x04
	.zero		1


	//   ....[32]....
        /*0300*/ 	.word	0x00000810
        /*0304*/ 	.word	0x000000ff
        /*0308*/ 	.word	0x00000080
        /*030c*/ 	.short	0x0100
        /*030e*/ 	.byte	0x04
	.zero		1


	//   ....[33]....
        /*0310*/ 	.word	0x00000820
        /*0314*/ 	.word	0x000000ff
        /*0318*/ 	.word	0x00000148
        /*031c*/ 	.short	0x0100
        /*031e*/ 	.byte	0x04
	.zero		1


	//   ....[34]....
        /*0320*/ 	.word	0x00000830
        /*0324*/ 	.word	0x000000ff
        /*0328*/ 	.word	0x00000088
        /*032c*/ 	.short	0x0100
        /*032e*/ 	.byte	0x04
	.zero		1


	//   ....[35]....
        /*0330*/ 	.word	0x00000840
        /*0334*/ 	.word	0x000000ff
        /*0338*/ 	.word	0x00000150
        /*033c*/ 	.short	0x0100
        /*033e*/ 	.byte	0x04
	.zero		1


	//   ....[36]....
        /*0340*/ 	.word	0x00000850
        /*0344*/ 	.word	0x000000ff
        /*0348*/ 	.word	0x00000090
        /*034c*/ 	.short	0x0100
        /*034e*/ 	.byte	0x04
	.zero		1


	//   ....[37]....
        /*0350*/ 	.word	0x00000860
        /*0354*/ 	.word	0x000000ff
        /*0358*/ 	.word	0x00000158
        /*035c*/ 	.short	0x0100
        /*035e*/ 	.byte	0x04
	.zero		1


	//   ....[38]....
        /*0360*/ 	.word	0x00000870
        /*0364*/ 	.word	0x000000ff
        /*0368*/ 	.word	0x00000098
        /*036c*/ 	.short	0x0100
        /*036e*/ 	.byte	0x04
	.zero		1


	//   ....[39]....
        /*0370*/ 	.word	0x00000880
        /*0374*/ 	.word	0x000000ff
        /*0378*/ 	.word	0x00000160
        /*037c*/ 	.short	0x0100
        /*037e*/ 	.byte	0x04
	.zero		1


	//   ....[40]....
        /*0380*/ 	.word	0x00000890
        /*0384*/ 	.word	0x000000ff
        /*0388*/ 	.word	0x000000a0
        /*038c*/ 	.short	0x0100
        /*038e*/ 	.byte	0x04
	.zero		1


	//   ....[41]....
        /*0390*/ 	.word	0x000008a0
        /*0394*/ 	.word	0x000000ff
        /*0398*/ 	.word	0x00000168
        /*039c*/ 	.short	0x0100
        /*039e*/ 	.byte	0x04
	.zero		1


	//   ....[42]....
        /*03a0*/ 	.word	0x000008b0
        /*03a4*/ 	.word	0x000000ff
        /*03a8*/ 	.word	0x000000a8
        /*03ac*/ 	.short	0x0100
        /*03ae*/ 	.byte	0x04
	.zero		1


	//   ....[43]....
        /*03b0*/ 	.word	0x000008c0
        /*03b4*/ 	.word	0x000000ff
        /*03b8*/ 	.word	0x00000170
        /*03bc*/ 	.short	0x0100
        /*03be*/ 	.byte	0x04
	.zero		1


	//   ....[44]....
        /*03c0*/ 	.word	0x000008d0
        /*03c4*/ 	.word	0x000000ff
        /*03c8*/ 	.word	0x000000b0
        /*03cc*/ 	.short	0x0100
        /*03ce*/ 	.byte	0x04
	.zero		1


	//   ....[45]....
        /*03d0*/ 	.word	0x000008e0
        /*03d4*/ 	.word	0x000000ff
        /*03d8*/ 	.word	0x00000178
        /*03dc*/ 	.short	0x0100
        /*03de*/ 	.byte	0x04
	.zero		1


	//   ....[46]....
        /*03e0*/ 	.word	0x000008f0
        /*03e4*/ 	.word	0x000000ff
        /*03e8*/ 	.word	0x000000b8
        /*03ec*/ 	.short	0x0100
        /*03ee*/ 	.byte	0x04
	.zero		1


	//   ....[47]....
        /*03f0*/ 	.word	0x00000900
        /*03f4*/ 	.word	0x000000ff
        /*03f8*/ 	.word	0x00000180
        /*03fc*/ 	.short	0x0100
        /*03fe*/ 	.byte	0x04
	.zero		1


	//   ....[48]....
        /*0400*/ 	.word	0x00000910
        /*0404*/ 	.word	0x000000ff
        /*0408*/ 	.word	0x000000c0
        /*040c*/ 	.short	0x0100
        /*040e*/ 	.byte	0x04
	.zero		1


	//   ....[49]....
        /*0410*/ 	.word	0x00000920
        /*0414*/ 	.word	0x000000ff
        /*0418*/ 	.word	0x00000188
        /*041c*/ 	.short	0x0100
        /*041e*/ 	.byte	0x04
	.zero		1


	//   ....[50]....
        /*0420*/ 	.word	0x00000a60
        /*0424*/ 	.word	0x000000ff
        /*0428*/ 	.word	0x00000190
        /*042c*/ 	.short	0x0100
        /*042e*/ 	.byte	0x04
	.zero		1


	//   ....[51]....
        /*0430*/ 	.word	0x00000a70
        /*0434*/ 	.word	0x000000ff
        /*0438*/ 	.word	0x000001a8
        /*043c*/ 	.short	0x0100
        /*043e*/ 	.byte	0x04
	.zero		1


	//   ....[52]....
        /*0440*/ 	.word	0x00000a80
        /*0444*/ 	.word	0x000000ff
        /*0448*/ 	.word	0x00000198
        /*044c*/ 	.short	0x0100
        /*044e*/ 	.byte	0x04
	.zero		1


	//   ....[53]....
        /*0450*/ 	.word	0x00000a90
        /*0454*/ 	.word	0x000000ff
        /*0458*/ 	.word	0x000001b0
        /*045c*/ 	.short	0x0100
        /*045e*/ 	.byte	0x04
	.zero		1


	//   ....[54]....
        /*0460*/ 	.word	0x00000aa0
        /*0464*/ 	.word	0x000000ff
        /*0468*/ 	.word	0x000001a0
        /*046c*/ 	.short	0x0100
        /*046e*/ 	.byte	0x04
	.zero		1


	//   ....[55]....
        /*0470*/ 	.word	0x00000ab0
        /*0474*/ 	.word	0x000000ff
        /*0478*/ 	.word	0x000001b8
        /*047c*/ 	.short	0x0100
        /*047e*/ 	.byte	0x04
	.zero		1


	//   ....[56]....
        /*0480*/ 	.word	0x00000ba0
        /*0484*/ 	.word	0x000000ff
        /*0488*/ 	.word	0x000001c0
        /*048c*/ 	.short	0x0100
        /*048e*/ 	.byte	0x06
	.zero		1


	//   ....[57]....
        /*0490*/ 	.word	0x00000bb0
        /*0494*/ 	.word	0x000000ff
        /*0498*/ 	.word	0x000001c8
        /*049c*/ 	.short	0x0100
        /*049e*/ 	.byte	0x06
	.zero		1


	//   ....[58]....
        /*04a0*/ 	.word	0x00000cf0
        /*04a4*/ 	.word	0x000000ff
        /*04a8*/ 	.word	0x000001d0
        /*04ac*/ 	.short	0x0100
        /*04ae*/ 	.byte	0x06
	.zero		1


	//   ....[59]....
        /*04b0*/ 	.word	0x00000d00
        /*04b4*/ 	.word	0x000000ff
        /*04b8*/ 	.word	0x000001e0
        /*04bc*/ 	.short	0x0100
        /*04be*/ 	.byte	0x06
	.zero		1


	//   ....[60]....
        /*04c0*/ 	.word	0x00000d10
        /*04c4*/ 	.word	0x000000ff
        /*04c8*/ 	.word	0x000001d8
        /*04cc*/ 	.short	0x0100
        /*04ce*/ 	.byte	0x06
	.zero		1


	//   ....[61]....
        /*04d0*/ 	.word	0x00000d20
        /*04d4*/ 	.word	0x000000ff
        /*04d8*/ 	.word	0x000001e8
        /*04dc*/ 	.short	0x0100
        /*04de*/ 	.byte	0x06
	.zero		1


	//   ....[62]....
        /*04e0*/ 	.word	0x00000e50
        /*04e4*/ 	.word	0x000000ff
        /*04e8*/ 	.word	0x000001f0
        /*04ec*/ 	.short	0x0100
        /*04ee*/ 	.byte	0x04
	.zero		1


	//   ....[63]....
        /*04f0*/ 	.word	0x00000e60
        /*04f4*/ 	.word	0x000000ff
        /*04f8*/ 	.word	0x00000210
        /*04fc*/ 	.short	0x0100
        /*04fe*/ 	.byte	0x04
	.zero		1


	//   ....[64]....
        /*0500*/ 	.word	0x00000e70
        /*0504*/ 	.word	0x000000ff
        /*0508*/ 	.word	0x000001f8
        /*050c*/ 	.short	0x0100
        /*050e*/ 	.byte	0x04
	.zero		1


	//   ....[65]....
        /*0510*/ 	.word	0x00000e80
        /*0514*/ 	.word	0x000000ff
        /*0518*/ 	.word	0x00000218
        /*051c*/ 	.short	0x0100
        /*051e*/ 	.byte	0x04
	.zero		1


	//   ....[66]....
        /*0520*/ 	.word	0x00000e90
        /*0524*/ 	.word	0x000000ff
        /*0528*/ 	.word	0x00000200
        /*052c*/ 	.short	0x0100
        /*052e*/ 	.byte	0x04
	.zero		1


	//   ....[67]....
        /*0530*/ 	.word	0x00000ea0
        /*0534*/ 	.word	0x000000ff
        /*0538*/ 	.word	0x00000220
        /*053c*/ 	.short	0x0100
        /*053e*/ 	.byte	0x04
	.zero		1


	//   ....[68]....
        /*0540*/ 	.word	0x00000eb0
        /*0544*/ 	.word	0x000000ff
        /*0548*/ 	.word	0x00000208
        /*054c*/ 	.short	0x0100
        /*054e*/ 	.byte	0x04
	.zero		1


	//   ....[69]....
        /*0550*/ 	.word	0x00000ec0
        /*0554*/ 	.word	0x000000ff
        /*0558*/ 	.word	0x00000228
        /*055c*/ 	.short	0x0100
        /*055e*/ 	.byte	0x04
	.zero		1


	//   ....[70]....
        /*0560*/ 	.word	0x00000fb0
        /*0564*/ 	.word	0x000000ff
        /*0568*/ 	.word	0x00000230
        /*056c*/ 	.short	0x0100
        /*056e*/ 	.byte	0x04
	.zero		1


	//   ....[71]....
        /*0570*/ 	.word	0x00000fc0
        /*0574*/ 	.word	0x000000ff
        /*0578*/ 	.word	0x00000240
        /*057c*/ 	.short	0x0100
        /*057e*/ 	.byte	0x04
	.zero		1


	//   ....[72]....
        /*0580*/ 	.word	0x00000fd0
        /*0584*/ 	.word	0x000000ff
        /*0588*/ 	.word	0x00000238
        /*058c*/ 	.short	0x0100
        /*058e*/ 	.byte	0x04
	.zero		1


	//   ....[73]....
        /*0590*/ 	.word	0x00000fe0
        /*0594*/ 	.word	0x000000ff
        /*0598*/ 	.word	0x00000248
        /*059c*/ 	.short	0x0100
        /*059e*/ 	.byte	0x04
	.zero		1


	//   ....[74]....
        /*05a0*/ 	.word	0x00001b90
        /*05a4*/ 	.word	0x00000000
        /*05a8*/ 	.word	0x00000240
        /*05ac*/ 	.short	0x010a
        /*05ae*/ 	.byte	0xff
	.zero		1


	//   ....[75]....
        /*05b0*/ 	.word	0x00001bb0
        /*05b4*/ 	.word	0x00000000
        /*05b8*/ 	.word	0x00000230
        /*05bc*/ 	.short	0x0101
        /*05be*/ 	.byte	0xff
	.zero		1


	//   ....[76]....
        /*05c0*/ 	.word	0x00001c70
        /*05c4*/ 	.word	0x000000ff
        /*05c8*/ 	.word	0x000000c8
        /*05cc*/ 	.short	0x010a
        /*05ce*/ 	.byte	0x06
	.zero		1


	//   ....[77]....
        /*05d0*/ 	.word	0x00001cf0
        /*05d4*/ 	.word	0x000000ff
        /*05d8*/ 	.word	0x000000c8
        /*05dc*/ 	.short	0x010a
        /*05de*/ 	.byte	0x21
	.zero		1


	//   ....[78]....
        /*05e0*/ 	.word	0x00001e80
        /*05e4*/ 	.word	0x000000ff
        /*05e8*/ 	.word	0x000000c8
        /*05ec*/ 	.short	0x010a
        /*05ee*/ 	.byte	0x06
	.zero		1


	//   ....[79]....
        /*05f0*/ 	.word	0x00001fb0
        /*05f4*/ 	.word	0x000000ff
        /*05f8*/ 	.word	0x000001c8
        /*05fc*/ 	.short	0x0101
        /*05fe*/ 	.byte	0x0f
	.zero		1


	//   ....[80]....
        /*0600*/ 	.word	0x00001fd0
        /*0604*/ 	.word	0x000000ff
        /*0608*/ 	.word	0x000000c8
        /*060c*/ 	.short	0x010a
        /*060e*/ 	.byte	0x06
	.zero		1


	//   ....[81]....
        /*0610*/ 	.word	0x00002050
        /*0614*/ 	.word	0x000000ff
        /*0618*/ 	.word	0x000000c8
        /*061c*/ 	.short	0x010a
        /*061e*/ 	.byte	0x09
	.zero		1


	//   ....[82]....
        /*0620*/ 	.word	0x000021e0
        /*0624*/ 	.word	0x000000ff
        /*0628*/ 	.word	0x000000c8
        /*062c*/ 	.short	0x010a
        /*062e*/ 	.byte	0x07
	.zero		1


	//   ....[83]....
        /*0630*/ 	.word	0x00002320
        /*0634*/ 	.word	0x00000003
        /*0638*/ 	.word	0x000001d0
        /*063c*/ 	.short	0x010a
        /*063e*/ 	.byte	0xff
	.zero		1


	//   ....[84]....
        /*0640*/ 	.word	0x00002470
        /*0644*/ 	.word	0x00000000
        /*0648*/ 	.word	0x00000000
        /*064c*/ 	.short	0x0101
        /*064e*/ 	.byte	0xff
	.zero		1


	//   ....[85]....
        /*0650*/ 	.word	0x00002a20
        /*0654*/ 	.word	0x000000ff
        /*0658*/ 	.word	0x00000000
        /*065c*/ 	.short	0x010a
        /*065e*/ 	.byte	0x04
	.zero		1


	//   ....[86]....
        /*0660*/ 	.word	0x00002ab0
        /*0664*/ 	.word	0x000000ff
        /*0668*/ 	.word	0x00000000
        /*066c*/ 	.short	0x010a
        /*066e*/ 	.byte	0x05
	.zero		1


	//   ....[87]....
        /*0670*/ 	.word	0x00002b40
        /*0674*/ 	.word	0x000000ff
        /*0678*/ 	.word	0x00000000
        /*067c*/ 	.short	0x010a
        /*067e*/ 	.byte	0x05
	.zero		1


	//   ....[88]....
        /*0680*/ 	.word	0x00002bd0
        /*0684*/ 	.word	0x000000ff
        /*0688*/ 	.word	0x00000000
        /*068c*/ 	.short	0x010a
        /*068e*/ 	.byte	0x05
	.zero		1


	//   ....[89]....
        /*0690*/ 	.word	0x00002c60
        /*0694*/ 	.word	0x000000ff
        /*0698*/ 	.word	0x00000000
        /*069c*/ 	.short	0x010a
        /*069e*/ 	.byte	0x05
	.zero		1


	//   ....[90]....
        /*06a0*/ 	.word	0x00002cf0
        /*06a4*/ 	.word	0x000000ff
        /*06a8*/ 	.word	0x00000000
        /*06ac*/ 	.short	0x010a
        /*06ae*/ 	.byte	0x05
	.zero		1


	//   ....[91]....
        /*06b0*/ 	.word	0x00002d80
        /*06b4*/ 	.word	0x000000ff
        /*06b8*/ 	.word	0x00000000
        /*06bc*/ 	.short	0x010a
        /*06be*/ 	.byte	0x05
	.zero		1


	//   ....[92]....
        /*06c0*/ 	.word	0x00002e10
        /*06c4*/ 	.word	0x000000ff
        /*06c8*/ 	.word	0x00000000
        /*06cc*/ 	.short	0x010a
        /*06ce*/ 	.byte	0x05
	.zero		1


	//   ....[93]....
        /*06d0*/ 	.word	0x00002ea0
        /*06d4*/ 	.word	0x000000ff
        /*06d8*/ 	.word	0x00000000
        /*06dc*/ 	.short	0x010a
        /*06de*/ 	.byte	0x05
	.zero		1


	//   ....[94]....
        /*06e0*/ 	.word	0x00002f30
        /*06e4*/ 	.word	0x000000ff
        /*06e8*/ 	.word	0x00000000
        /*06ec*/ 	.short	0x010a
        /*06ee*/ 	.byte	0x05
	.zero		1


	//   ....[95]....
        /*06f0*/ 	.word	0x00002fc0
        /*06f4*/ 	.word	0x000000ff
        /*06f8*/ 	.word	0x00000000
        /*06fc*/ 	.short	0x010a
        /*06fe*/ 	.byte	0x05
	.zero		1


	//   ....[96]....
        /*0700*/ 	.word	0x00003050
        /*0704*/ 	.word	0x000000ff
        /*0708*/ 	.word	0x00000000
        /*070c*/ 	.short	0x010a
        /*070e*/ 	.byte	0x05
	.zero		1


	//   ....[97]....
        /*0710*/ 	.word	0x000030e0
        /*0714*/ 	.word	0x000000ff
        /*0718*/ 	.word	0x00000000
        /*071c*/ 	.short	0x010a
        /*071e*/ 	.byte	0x05
	.zero		1


	//   ....[98]....
        /*0720*/ 	.word	0x00003170
        /*0724*/ 	.word	0x000000ff
        /*0728*/ 	.word	0x00000000
        /*072c*/ 	.short	0x010a
        /*072e*/ 	.byte	0x05
	.zero		1


	//   ....[99]....
        /*0730*/ 	.word	0x00003200
        /*0734*/ 	.word	0x000000ff
        /*0738*/ 	.word	0x00000000
        /*073c*/ 	.short	0x010a
        /*073e*/ 	.byte	0x05
	.zero		1


	//   ....[100]....
        /*0740*/ 	.word	0x00003290
        /*0744*/ 	.word	0x000000ff
        /*0748*/ 	.word	0x00000000
        /*074c*/ 	.short	0x010a
        /*074e*/ 	.byte	0x05
	.zero		1


	//   ....[101]....
        /*0750*/ 	.word	0x00003320
        /*0754*/ 	.word	0x000000ff
        /*0758*/ 	.word	0x00000000
        /*075c*/ 	.short	0x010a
        /*075e*/ 	.byte	0x05
	.zero		1


	//   ....[102]....
        /*0760*/ 	.word	0x000033b0
        /*0764*/ 	.word	0x000000ff
        /*0768*/ 	.word	0x00000000
        /*076c*/ 	.short	0x010a
        /*076e*/ 	.byte	0x05
	.zero		1


	//   ....[103]....
        /*0770*/ 	.word	0x00003440
        /*0774*/ 	.word	0x000000ff
        /*0778*/ 	.word	0x00000000
        /*077c*/ 	.short	0x010a
        /*077e*/ 	.byte	0x05
	.zero		1


	//   ....[104]....
        /*0780*/ 	.word	0x000034d0
        /*0784*/ 	.word	0x000000ff
        /*0788*/ 	.word	0x00000000
        /*078c*/ 	.short	0x010a
        /*078e*/ 	.byte	0x05
	.zero		1


	//   ....[105]....
        /*0790*/ 	.word	0x00003560
        /*0794*/ 	.word	0x000000ff
        /*0798*/ 	.word	0x00000000
        /*079c*/ 	.short	0x010a
        /*079e*/ 	.byte	0x05
	.zero		1


	//   ....[106]....
        /*07a0*/ 	.word	0x000035f0
        /*07a4*/ 	.word	0x000000ff
        /*07a8*/ 	.word	0x00000000
        /*07ac*/ 	.short	0x010a
        /*07ae*/ 	.byte	0x05
	.zero		1


	//   ....[107]....
        /*07b0*/ 	.word	0x00003680
        /*07b4*/ 	.word	0x000000ff
        /*07b8*/ 	.word	0x00000000
        /*07bc*/ 	.short	0x010a
        /*07be*/ 	.byte	0x05
	.zero		1


	//   ....[108]....
        /*07c0*/ 	.word	0x00003710
        /*07c4*/ 	.word	0x000000ff
        /*07c8*/ 	.word	0x00000000
        /*07cc*/ 	.short	0x010a
        /*07ce*/ 	.byte	0x05
	.zero		1


	//   ....[109]....
        /*07d0*/ 	.word	0x000037b0
        /*07d4*/ 	.word	0x00000000
        /*07d8*/ 	.word	0x00000000
        /*07dc*/ 	.short	0x010a
        /*07de*/ 	.byte	0xff
	.zero		1


	//   ....[110]....
        /*07e0*/ 	.word	0x000038f0
        /*07e4*/ 	.word	0x00000002
        /*07e8*/ 	.word	0x00000230
        /*07ec*/ 	.short	0x010a
        /*07ee*/ 	.byte	0xff
	.zero		1


	//   ....[111]....
        /*07f0*/ 	.word	0x00003950
        /*07f4*/ 	.word	0x00000004
        /*07f8*/ 	.word	0x00000000
        /*07fc*/ 	.short	0x0101
        /*07fe*/ 	.byte	0xff
	.zero		1


	//   ....[112]....
        /*0800*/ 	.word	0x00003970
        /*0804*/ 	.word	0x000000ff
        /*0808*/ 	.word	0x000001e0
        /*080c*/ 	.short	0x010a
        /*080e*/ 	.byte	0x04
	.zero		1


	//   ....[113]....
        /*0810*/ 	.word	0x00003a90
        /*0814*/ 	.word	0x00000002
        /*0818*/ 	.word	0x000001d0
        /*081c*/ 	.short	0x010a
        /*081e*/ 	.byte	0xff
	.zero		1


	//   ....[114]....
        /*0820*/ 	.word	0x00003ba0
        /*0824*/ 	.word	0x00000002
        /*0828*/ 	.word	0x00000000
        /*082c*/ 	.short	0x0101
        /*082e*/ 	.byte	0xff
	.zero		1


	//   ....[115]....
        /*0830*/ 	.word	0x00003c30
        /*0834*/ 	.word	0x000000ff
        /*0838*/ 	.word	0x000001e0
        /*083c*/ 	.short	0x0106
        /*083e*/ 	.byte	0x04
	.zero		1


	//   ....[116]....
        /*0840*/ 	.word	0x00003c50
        /*0844*/ 	.word	0x000000ff
        /*0848*/ 	.word	0x000001e0
        /*084c*/ 	.short	0x010a
        /*084e*/ 	.byte	0x04
	.zero		1


	//   ....[117]....
        /*0850*/ 	.word	0x00003ce0
        /*0854*/ 	.word	0x000000ff
        /*0858*/ 	.word	0x000001e0
        /*085c*/ 	.short	0x0106
        /*085e*/ 	.byte	0x07
	.zero		1


	//   ....[118]....
        /*0860*/ 	.word	0x00003d20
        /*0864*/ 	.word	0x00000000
        /*0868*/ 	.word	0x000001e0
        /*086c*/ 	.short	0x010a
        /*086e*/ 	.byte	0xff
	.zero		1


	//   ....[119]....
        /*0870*/ 	.word	0x00004220
        /*0874*/ 	.word	0x00000000
        /*0878*/ 	.word	0x000001d0
        /*087c*/ 	.short	0x010a
        /*087e*/ 	.byte	0xff
	.zero		1


	//   ....[120]....
        /*0880*/ 	.word	0x00004320
        /*0884*/ 	.word	0x00000003
        /*0888*/ 	.word	0x00000000
        /*088c*/ 	.short	0x0101
        /*088e*/ 	.byte	0xff
	.zero		1


	//   ....[121]....
        /*0890*/ 	.word	0x00004330
        /*0894*/ 	.word	0x000000ff
        /*0898*/ 	.word	0x00000000
        /*089c*/ 	.short	0x010a
        /*089e*/ 	.byte	0x05
	.zero		1


	//   ....[122]....
        /*08a0*/ 	.word	0x00004350
        /*08a4*/ 	.word	0x000000ff
        /*08a8*/ 	.word	0x00000210
        /*08ac*/ 	.short	0x010a
        /*08ae*/ 	.byte	0x13
	.zero		1


	//   ....[123]....
        /*08b0*/ 	.word	0x00004480
        /*08b4*/ 	.word	0x000000ff
        /*08b8*/ 	.word	0x00000000
        /*08bc*/ 	.short	0x010a
        /*08be*/ 	.byte	0x07
	.zero		1


	//   ....[124]....
        /*08c0*/ 	.word	0x00004590
        /*08c4*/ 	.word	0x000000ff
        /*08c8*/ 	.word	0x00000000
        /*08cc*/ 	.short	0x010a
        /*08ce*/ 	.byte	0x0a
	.zero		1


	//   ....[125]....
        /*08d0*/ 	.word	0x00004760
        /*08d4*/ 	.word	0x000000ff
        /*08d8*/ 	.word	0x00000000
        /*08dc*/ 	.short	0x010a
        /*08de*/ 	.byte	0x04
	.zero		1


	//   ....[126]....
        /*08e0*/ 	.word	0x000047f0
        /*08e4*/ 	.word	0x000000ff
        /*08e8*/ 	.word	0x00000000
        /*08ec*/ 	.short	0x010a
        /*08ee*/ 	.byte	0x05
	.zero		1


	//   ....[127]....
        /*08f0*/ 	.word	0x00004880
        /*08f4*/ 	.word	0x000000ff
        /*08f8*/ 	.word	0x00000000
        /*08fc*/ 	.short	0x010a
        /*08fe*/ 	.byte	0x05
	.zero		1


	//   ....[128]....
        /*0900*/ 	.word	0x00004910
        /*0904*/ 	.word	0x000000ff
        /*0908*/ 	.word	0x00000000
        /*090c*/ 	.short	0x010a
        /*090e*/ 	.byte	0x04
	.zero		1


	//   ....[129]....
        /*0910*/ 	.word	0x00004e50
        /*0914*/ 	.word	0x00000008
        /*0918*/ 	.word	0x000001d0
        /*091c*/ 	.short	0x010a
        /*091e*/ 	.byte	0xff
	.zero		1


	//   ....[130]....
        /*0920*/ 	.word	0x00004fc0
        /*0924*/ 	.word	0x00000000
        /*0928*/ 	.word	0x00000000
        /*092c*/ 	.short	0x0101
        /*092e*/ 	.byte	0xff
	.zero		1


	//   ....[131]....
        /*0930*/ 	.word	0x000054a0
        /*0934*/ 	.word	0x000000ff
        /*0938*/ 	.word	0x000001c8
        /*093c*/ 	.short	0x010a
        /*093e*/ 	.byte	0x15
	.zero		1


	//   ....[132]....
        /*0940*/ 	.word	0x00005630
        /*0944*/ 	.word	0x000000ff
        /*0948*/ 	.word	0x000001a8
        /*094c*/ 	.short	0x010a
        /*094e*/ 	.byte	0x15
	.zero		1


	//   ....[133]....
        /*0950*/ 	.word	0x00005790
        /*0954*/ 	.word	0x000000ff
        /*0958*/ 	.word	0x00000190
        /*095c*/ 	.short	0x010b
        /*095e*/ 	.byte	0x15
	.zero		1


	//   ....[134]....
        /*0960*/ 	.word	0x000057a0
        /*0964*/ 	.word	0x000000ff
        /*0968*/ 	.word	0x00000000
        /*096c*/ 	.short	0x0101
        /*096e*/ 	.byte	0x2b
	.zero		1


	//   ....[135]....
        /*0970*/ 	.word	0x000057b0
        /*0974*/ 	.word	0x000000ff
        /*0978*/ 	.word	0x000001b0
        /*097c*/ 	.short	0x010a
        /*097e*/ 	.byte	0x15
	.zero		1


	//   ....[136]....
        /*0980*/ 	.word	0x00005910
        /*0984*/ 	.word	0x000000ff
        /*0988*/ 	.word	0x00000198
        /*098c*/ 	.short	0x010b
        /*098e*/ 	.byte	0x15
	.zero		1


	//   ....[137]....
        /*0990*/ 	.word	0x00005920
        /*0994*/ 	.word	0x000000ff
        /*0998*/ 	.word	0x00000000
        /*099c*/ 	.short	0x0101
        /*099e*/ 	.byte	0x29
	.zero		1


	//   ....[138]....
        /*09a0*/ 	.word	0x00005930
        /*09a4*/ 	.word	0x000000ff
        /*09a8*/ 	.word	0x000001b8
        /*09ac*/ 	.short	0x010a
        /*09ae*/ 	.byte	0x15
	.zero		1


	//   ....[139]....
        /*09b0*/ 	.word	0x00005b20
        /*09b4*/ 	.word	0x000000ff
        /*09b8*/ 	.word	0x000001a0
        /*09bc*/ 	.short	0x010b
        /*09be*/ 	.byte	0x15
	.zero		1


	//   ....[140]....
        /*09c0*/ 	.word	0x00005b30
        /*09c4*/ 	.word	0x000000ff
        /*09c8*/ 	.word	0x00000000
        /*09cc*/ 	.short	0x0101
        /*09ce*/ 	.byte	0x28
	.zero		1


	//   ....[141]....
        /*09d0*/ 	.word	0x00005b60
        /*09d4*/ 	.word	0x000000ff
        /*09d8*/ 	.word	0x000001a8
        /*09dc*/ 	.short	0x010a
        /*09de*/ 	.byte	0x15
	.zero		1


	//   ....[142]....
        /*09e0*/ 	.word	0x00005b80
        /*09e4*/ 	.word	0x000000ff
        /*09e8*/ 	.word	0x000001b0
        /*09ec*/ 	.short	0x010a
        /*09ee*/ 	.byte	0x15
	.zero		1


	//   ....[143]....
        /*09f0*/ 	.word	0x00005bc0
        /*09f4*/ 	.word	0x00000000
        /*09f8*/ 	.word	0x000001b8
        /*09fc*/ 	.short	0x010a
        /*09fe*/ 	.byte	0xff
	.zero		1


	//   ....[144]....
        /*0a00*/ 	.word	0x00005f00
        /*0a04*/ 	.word	0x00000008
        /*0a08*/ 	.word	0x000001d0
        /*0a0c*/ 	.short	0x010a
        /*0a0e*/ 	.byte	0xff
	.zero		1


	//   ....[145]....
        /*0a10*/ 	.word	0x00006080
        /*0a14*/ 	.word	0x00000000
        /*0a18*/ 	.word	0x00000000
        /*0a1c*/ 	.short	0x0101
        /*0a1e*/ 	.byte	0xff
	.zero		1


	//   ....[146]....
        /*0a20*/ 	.word	0x00006c10
        /*0a24*/ 	.word	0x000000ff
        /*0a28*/ 	.word	0x00000190
        /*0a2c*/ 	.short	0x010a
        /*0a2e*/ 	.byte	0x2c
	.zero		1


	//   ....[147]....
        /*0a30*/ 	.word	0x00006c80
        /*0a34*/ 	.word	0x0000005f
        /*0a38*/ 	.word	0x000001f0
        /*0a3c*/ 	.short	0x010a
        /*0a3e*/ 	.byte	0xff
	.zero		1


	//   ....[148]....
        /*0a40*/ 	.word	0x00006da0
        /*0a44*/ 	.word	0x000000ff
        /*0a48*/ 	.word	0x00000190
        /*0a4c*/ 	.short	0x010a
        /*0a4e*/ 	.byte	0x2c
	.zero		1


	//   ....[149]....
        /*0a50*/ 	.word	0x00006ea0
        /*0a54*/ 	.word	0x0000005f
        /*0a58*/ 	.word	0x000001f0
        /*0a5c*/ 	.short	0x010a
        /*0a5e*/ 	.byte	0xff
	.zero		1


	//   ....[150]....
        /*0a60*/ 	.word	0x000079b0
        /*0a64*/ 	.word	0x00000000
        /*0a68*/ 	.word	0x00000000
        /*0a6c*/ 	.short	0x0101
        /*0a6e*/ 	.byte	0xff
	.zero		1


	//   ....[151]....
        /*0a70*/ 	.word	0x000079c0
        /*0a74*/ 	.word	0x00000003
        /*0a78*/ 	.word	0x00000190
        /*0a7c*/ 	.short	0x010a
        /*0a7e*/ 	.byte	0xff
	.zero		1


	//   ....[152]....
        /*0a80*/ 	.word	0x00007a90
        /*0a84*/ 	.word	0x00000003
        /*0a88*/ 	.word	0x00000190
        /*0a8c*/ 	.short	0x010a
        /*0a8e*/ 	.byte	0xff
	.zero		1


	//   ....[153]....
        /*0a90*/ 	.word	0x00008640
        /*0a94*/ 	.word	0x00000000
        /*0a98*/ 	.word	0x00000000
        /*0a9c*/ 	.short	0x0101
        /*0a9e*/ 	.byte	0xff
	.zero		1


	//   ....[154]....
        /*0aa0*/ 	.word	0x00008650
        /*0aa4*/ 	.word	0x00000005
        /*0aa8*/ 	.word	0x00000190
        /*0aac*/ 	.short	0x010a
        /*0aae*/ 	.byte	0xff
	.zero		1


	//   ....[155]....
        /*0ab0*/ 	.word	0x00008720
        /*0ab4*/ 	.word	0x00000005
        /*0ab8*/ 	.word	0x00000190
        /*0abc*/ 	.short	0x010a
        /*0abe*/ 	.byte	0xff
	.zero		1


	//   ....[156]....
        /*0ac0*/ 	.word	0x00008b60
        /*0ac4*/ 	.word	0x000000ff
        /*0ac8*/ 	.word	0x00000000
        /*0acc*/ 	.short	0x0101
        /*0ace*/ 	.byte	0x04
	.zero		1


	//   ....[157]....
        /*0ad0*/ 	.word	0x00009330
        /*0ad4*/ 	.word	0x00000003
        /*0ad8*/ 	.word	0x00000000
        /*0adc*/ 	.short	0x0101
        /*0ade*/ 	.byte	0xff
	.zero		1


	//   ....[158]....
        /*0ae0*/ 	.word	0x000095d0
        /*0ae4*/ 	.word	0x000000ff
        /*0ae8*/ 	.word	0x00000000
        /*0aec*/ 	.short	0x0101
        /*0aee*/ 	.byte	0x04
	.zero		1


	//   ....[159]....
        /*0af0*/ 	.word	0x000095f0
        /*0af4*/ 	.word	0x00000000
        /*0af8*/ 	.word	0x00000240
        /*0afc*/ 	.short	0x010a
        /*0afe*/ 	.byte	0xff
	.zero		1


	//   ....[160]....
        /*0b00*/ 	.word	0x00009650
        /*0b04*/ 	.word	0x00000000
        /*0b08*/ 	.word	0x000000c8
        /*0b0c*/ 	.short	0x010a
        /*0b0e*/ 	.byte	0xff
	.zero		1


	//   ....[161]....
        /*0b10*/ 	.word	0x000096b0
        /*0b14*/ 	.word	0x00000000
        /*0b18*/ 	.word	0x000000c8
        /*0b1c*/ 	.short	0x010a
        /*0b1e*/ 	.byte	0xff
	.zero		1


	//   ....[162]....
        /*0b20*/ 	.word	0x00009700
        /*0b24*/ 	.word	0x00000003
        /*0b28*/ 	.word	0x000001d0
        /*0b2c*/ 	.short	0x010a
        /*0b2e*/ 	.byte	0xff
	.zero		1


	//   ....[163]....
        /*0b30*/ 	.word	0x00009760
        /*0b34*/ 	.word	0x00000000
        /*0b38*/ 	.word	0x00000000
        /*0b3c*/ 	.short	0x010a
        /*0b3e*/ 	.byte	0xff
	.zero		1


	//   ....[164]....
        /*0b40*/ 	.word	0x000097c0
        /*0b44*/ 	.word	0x00000000
        /*0b48*/ 	.word	0x00000000
        /*0b4c*/ 	.short	0x010a
        /*0b4e*/ 	.byte	0xff
	.zero		1


	//   ....[165]....
        /*0b50*/ 	.word	0x00009820
        /*0b54*/ 	.word	0x00000000
        /*0b58*/ 	.word	0x00000000
        /*0b5c*/ 	.short	0x010a
        /*0b5e*/ 	.byte	0xff
	.zero		1


	//   ....[166]....
        /*0b60*/ 	.word	0x00009880
        /*0b64*/ 	.word	0x00000000
        /*0b68*/ 	.word	0x00000000
        /*0b6c*/ 	.short	0x010a
        /*0b6e*/ 	.byte	0xff
	.zero		1


	//   ....[167]....
        /*0b70*/ 	.word	0x000098e0
        /*0b74*/ 	.word	0x00000000
        /*0b78*/ 	.word	0x00000000
        /*0b7c*/ 	.short	0x010a
        /*0b7e*/ 	.byte	0xff
	.zero		1


	//   ....[168]....
        /*0b80*/ 	.word	0x00009940
        /*0b84*/ 	.word	0x00000000
        /*0b88*/ 	.word	0x00000000
        /*0b8c*/ 	.short	0x010a
        /*0b8e*/ 	.byte	0xff
	.zero		1


	//   ....[169]....
        /*0b90*/ 	.word	0x000099a0
        /*0b94*/ 	.word	0x00000000
        /*0b98*/ 	.word	0x00000000
        /*0b9c*/ 	.short	0x010a
        /*0b9e*/ 	.byte	0xff
	.zero		1


	//   ....[170]....
        /*0ba0*/ 	.word	0x00009a00
        /*0ba4*/ 	.word	0x00000000
        /*0ba8*/ 	.word	0x00000000
        /*0bac*/ 	.short	0x010a
        /*0bae*/ 	.byte	0xff
	.zero		1


	//   ....[171]....
        /*0bb0*/ 	.word	0x00009a60
        /*0bb4*/ 	.word	0x00000000
        /*0bb8*/ 	.word	0x00000000
        /*0bbc*/ 	.short	0x010a
        /*0bbe*/ 	.byte	0xff
	.zero		1


	//   ....[172]....
        /*0bc0*/ 	.word	0x00009ac0
        /*0bc4*/ 	.word	0x00000000
        /*0bc8*/ 	.word	0x00000000
        /*0bcc*/ 	.short	0x010a
        /*0bce*/ 	.byte	0xff
	.zero		1


	//   ....[173]....
        /*0bd0*/ 	.word	0x00009b20
        /*0bd4*/ 	.word	0x00000000
        /*0bd8*/ 	.word	0x00000000
        /*0bdc*/ 	.short	0x010a
        /*0bde*/ 	.byte	0xff
	.zero		1


	//   ....[174]....
        /*0be0*/ 	.word	0x00009b80
        /*0be4*/ 	.word	0x00000000
        /*0be8*/ 	.word	0x00000000
        /*0bec*/ 	.short	0x010a
        /*0bee*/ 	.byte	0xff
	.zero		1


	//   ....[175]....
        /*0bf0*/ 	.word	0x00009be0
        /*0bf4*/ 	.word	0x00000000
        /*0bf8*/ 	.word	0x00000000
        /*0bfc*/ 	.short	0x010a
        /*0bfe*/ 	.byte	0xff
	.zero		1


	//   ....[176]....
        /*0c00*/ 	.word	0x00009c40
        /*0c04*/ 	.word	0x00000000
        /*0c08*/ 	.word	0x00000000
        /*0c0c*/ 	.short	0x010a
        /*0c0e*/ 	.byte	0xff
	.zero		1


	//   ....[177]....
        /*0c10*/ 	.word	0x00009ca0
        /*0c14*/ 	.word	0x00000000
        /*0c18*/ 	.word	0x00000000
        /*0c1c*/ 	.short	0x010a
        /*0c1e*/ 	.byte	0xff
	.zero		1


	//   ....[178]....
        /*0c20*/ 	.word	0x00009d00
        /*0c24*/ 	.word	0x00000000
        /*0c28*/ 	.word	0x00000000
        /*0c2c*/ 	.short	0x010a
        /*0c2e*/ 	.byte	0xff
	.zero		1


	//   ....[179]....
        /*0c30*/ 	.word	0x00009d60
        /*0c34*/ 	.word	0x00000000
        /*0c38*/ 	.word	0x00000000
        /*0c3c*/ 	.short	0x010a
        /*0c3e*/ 	.byte	0xff
	.zero		1


	//   ....[180]....
        /*0c40*/ 	.word	0x00009dc0
        /*0c44*/ 	.word	0x00000000
        /*0c48*/ 	.word	0x00000000
        /*0c4c*/ 	.short	0x010a
        /*0c4e*/ 	.byte	0xff
	.zero		1


	//   ....[181]....
        /*0c50*/ 	.word	0x00009e20
        /*0c54*/ 	.word	0x00000000
        /*0c58*/ 	.word	0x00000000
        /*0c5c*/ 	.short	0x010a
        /*0c5e*/ 	.byte	0xff
	.zero		1


	//   ....[182]....
        /*0c60*/ 	.word	0x00009e80
        /*0c64*/ 	.word	0x00000000
        /*0c68*/ 	.word	0x00000000
        /*0c6c*/ 	.short	0x010a
        /*0c6e*/ 	.byte	0xff
	.zero		1


	//   ....[183]....
        /*0c70*/ 	.word	0x00009ee0
        /*0c74*/ 	.word	0x00000000
        /*0c78*/ 	.word	0x00000000
        /*0c7c*/ 	.short	0x010a
        /*0c7e*/ 	.byte	0xff
	.zero		1


	//   ....[184]....
        /*0c80*/ 	.word	0x00009f40
        /*0c84*/ 	.word	0x00000000
        /*0c88*/ 	.word	0x00000000
        /*0c8c*/ 	.short	0x010a
        /*0c8e*/ 	.byte	0xff
	.zero		1


	//   ....[185]....
        /*0c90*/ 	.word	0x00009fa0
        /*0c94*/ 	.word	0x00000000
        /*0c98*/ 	.word	0x00000000
        /*0c9c*/ 	.short	0x010a
        /*0c9e*/ 	.byte	0xff
	.zero		1


	//   ....[186]....
        /*0ca0*/ 	.word	0x0000a000
        /*0ca4*/ 	.word	0x00000000
        /*0ca8*/ 	.word	0x00000000
        /*0cac*/ 	.short	0x010a
        /*0cae*/ 	.byte	0xff
	.zero		1


	//   ....[187]....
        /*0cb0*/ 	.word	0x0000a050
        /*0cb4*/ 	.word	0x00000002
        /*0cb8*/ 	.word	0x00000230
        /*0cbc*/ 	.short	0x010a
        /*0cbe*/ 	.byte	0xff
	.zero		1


	//   ....[188]....
        /*0cc0*/ 	.word	0x0000a0b0
        /*0cc4*/ 	.word	0x00000002
        /*0cc8*/ 	.word	0x000001e0
        /*0ccc*/ 	.short	0x010a
        /*0cce*/ 	.byte	0xff
	.zero		1


	//   ....[189]....
        /*0cd0*/ 	.word	0x0000a100
        /*0cd4*/ 	.word	0x00000002
        /*0cd8*/ 	.word	0x000001d0
        /*0cdc*/ 	.short	0x010a
        /*0cde*/ 	.byte	0xff
	.zero		1


	//   ....[190]....
        /*0ce0*/ 	.word	0x0000a160
        /*0ce4*/ 	.word	0x00000000
        /*0ce8*/ 	.word	0x000001e0
        /*0cec*/ 	.short	0x010a
        /*0cee*/ 	.byte	0xff
	.zero		1


	//   ....[191]....
        /*0cf0*/ 	.word	0x0000a1b0
        /*0cf4*/ 	.word	0x00000000
        /*0cf8*/ 	.word	0x000001d0
        /*0cfc*/ 	.short	0x010a
        /*0cfe*/ 	.byte	0xff
	.zero		1


	//   ....[192]....
        /*0d00*/ 	.word	0x0000a210
        /*0d04*/ 	.word	0x00000003
        /*0d08*/ 	.word	0x00000210
        /*0d0c*/ 	.short	0x010a
        /*0d0e*/ 	.byte	0xff
	.zero		1


	//   ....[193]....
        /*0d10*/ 	.word	0x0000a270
        /*0d14*/ 	.word	0x00000000
        /*0d18*/ 	.word	0x00000000
        /*0d1c*/ 	.short	0x010a
        /*0d1e*/ 	.byte	0xff
	.zero		1


	//   ....[194]....
        /*0d20*/ 	.word	0x0000a2d0
        /*0d24*/ 	.word	0x00000000
        /*0d28*/ 	.word	0x00000000
        /*0d2c*/ 	.short	0x010a
        /*0d2e*/ 	.byte	0xff
	.zero		1


	//   ....[195]....
        /*0d30*/ 	.word	0x0000a330
        /*0d34*/ 	.word	0x00000000
        /*0d38*/ 	.word	0x00000000
        /*0d3c*/ 	.short	0x010a
        /*0d3e*/ 	.byte	0xff
	.zero		1


	//   ....[196]....
        /*0d40*/ 	.word	0x0000a390
        /*0d44*/ 	.word	0x00000000
        /*0d48*/ 	.word	0x00000000
        /*0d4c*/ 	.short	0x010a
        /*0d4e*/ 	.byte	0xff
	.zero		1


	//   ....[197]....
        /*0d50*/ 	.word	0x0000a3f0
        /*0d54*/ 	.word	0x00000000
        /*0d58*/ 	.word	0x00000000
        /*0d5c*/ 	.short	0x010a
        /*0d5e*/ 	.byte	0xff
	.zero		1


	//   ....[198]....
        /*0d60*/ 	.word	0x0000a440
        /*0d64*/ 	.word	0x00000008
        /*0d68*/ 	.word	0x000001d0
        /*0d6c*/ 	.short	0x010a
        /*0d6e*/ 	.byte	0xff
	.zero		1


	//   ....[199]....
        /*0d70*/ 	.word	0x0000a4a0
        /*0d74*/ 	.word	0x00000000
        /*0d78*/ 	.word	0x000001c8
        /*0d7c*/ 	.short	0x010a
        /*0d7e*/ 	.byte	0xff
	.zero		1


	//   ....[200]....
        /*0d80*/ 	.word	0x0000a500
        /*0d84*/ 	.word	0x00000005
        /*0d88*/ 	.word	0x000001a8
        /*0d8c*/ 	.short	0x010a
        /*0d8e*/ 	.byte	0xff
	.zero		1


	//   ....[201]....
        /*0d90*/ 	.word	0x0000a560
        /*0d94*/ 	.word	0x00000005
        /*0d98*/ 	.word	0x000001b0
        /*0d9c*/ 	.short	0x010a
        /*0d9e*/ 	.byte	0xff
	.zero		1


	//   ....[202]....
        /*0da0*/ 	.word	0x0000a5c0
        /*0da4*/ 	.word	0x00000005
        /*0da8*/ 	.word	0x000001b8
        /*0dac*/ 	.short	0x010a
        /*0dae*/ 	.byte	0xff
	.zero		1


	//   ....[203]....
        /*0db0*/ 	.word	0x0000a620
        /*0db4*/ 	.word	0x00000000
        /*0db8*/ 	.word	0x000001a8
        /*0dbc*/ 	.short	0x010a
        /*0dbe*/ 	.byte	0xff
	.zero		1


	//   ....[204]....
        /*0dc0*/ 	.word	0x0000a680
        /*0dc4*/ 	.word	0x00000000
        /*0dc8*/ 	.word	0x000001b0
        /*0dcc*/ 	.short	0x010a
        /*0dce*/ 	.byte	0xff
	.zero		1


	//   ....[205]....
        /*0dd0*/ 	.word	0x0000a6d0
        /*0dd4*/ 	.word	0x00000008
        /*0dd8*/ 	.word	0x000001d0
        /*0ddc*/ 	.short	0x010a
        /*0dde*/ 	.byte	0xff
	.zero		1


	//   ....[206]....
        /*0de0*/ 	.word	0x0000a730
        /*0de4*/ 	.word	0x00000003
        /*0de8*/ 	.word	0x00000190
        /*0dec*/ 	.short	0x010a
        /*0dee*/ 	.byte	0xff
	.zero		1


	//   ....[207]....
        /*0df0*/ 	.word	0x0000a780
        /*0df4*/ 	.word	0x0000005f
        /*0df8*/ 	.word	0x000001f0
        /*0dfc*/ 	.short	0x010a
        /*0dfe*/ 	.byte	0xff
	.zero		1


	//   ....[208]....
        /*0e00*/ 	.word	0x0000a7d0
        /*0e04*/ 	.word	0x00000003
        /*0e08*/ 	.word	0x00000190
        /*0e0c*/ 	.short	0x010a
        /*0e0e*/ 	.byte	0xff
	.zero		1


	//   ....[209]....
        /*0e10*/ 	.word	0x0000a820
        /*0e14*/ 	.word	0x00000005
        /*0e18*/ 	.word	0x00000190
        /*0e1c*/ 	.short	0x010a
        /*0e1e*/ 	.byte	0xff
	.zero		1


	//----- nvinfo : EIATTR_NUM_MBARRIERS
	.align		4
.L_47:
        /*0e20*/ 	.byte	0x03, 0x38
        /*0e22*/ 	.short	0x004a


	//----- nvinfo : EIATTR_EXIT_INSTR_OFFSETS
	.align		4
        /*0e24*/ 	.byte	0x04, 0x1c
        /*0e26*/ 	.short	(.L_49 - .L_48)


	//   ....[0]....
.L_48:
        /*0e28*/ 	.word	0x000037e0


	//   ....[1]....
        /*0e2c*/ 	.word	0x00003cf0


	//   ....[2]....
        /*0e30*/ 	.word	0x00003d50


	//   ....[3]....
        /*0e34*/ 	.word	0x00004b70


	//   ....[4]....
        /*0e38*/ 	.word	0x00005bf0


	//   ....[5]....
        /*0e3c*/ 	.word	0x00005c30


	//   ....[6]....
        /*0e40*/ 	.word	0x000094b0


	//   ....[7]....
        /*0e44*/ 	.word	0x00009530


	//   ....[8]....
        /*0e48*/ 	.word	0x00009560


	//   ....[9]....
        /*0e4c*/ 	.word	0x000095e0


	//----- nvinfo : EIATTR_MAX_THREADS
	.align		4
.L_49:
        /*0e50*/ 	.byte	0x04, 0x05
        /*0e52*/ 	.short	(.L_51 - .L_50)
.L_50:
        /*0e54*/ 	.word	0x00000100
        /*0e58*/ 	.word	0x00000001
        /*0e5c*/ 	.word	0x00000001


	//----- nvinfo : EIATTR_CRS_STACK_SIZE
	.align		4
.L_51:
        /*0e60*/ 	.byte	0x04, 0x1e
        /*0e62*/ 	.short	(.L_53 - .L_52)
.L_52:
        /*0e64*/ 	.word	0x00000000


	//----- nvinfo : EIATTR_CBANK_PARAM_SIZE
	.align		4
.L_53:
        /*0e68*/ 	.byte	0x03, 0x19
        /*0e6a*/ 	.short	0x0800


	//----- nvinfo : EIATTR_PARAM_CBANK
	.align		4
        /*0e6c*/ 	.byte	0x04, 0x0a
        /*0e6e*/ 	.short	(.L_55 - .L_54)
	.align		4
.L_54:
        /*0e70*/ 	.word	index@(.nv.constant0._ZN7cutlass13device_kernelINS_4gemm6kernel13GemmUniversalIN4cute5tupleIJiiiiEEENS1_10collective13CollectiveMmaINS1_35MainloopSm100TmaUmmaWarpSpecializedILi25ELi2ELi4ENS5_IJNS4_1CILi2EEENSA_ILi1EEESC_EEEEENS5_IJNSA_ILi64EEENSA_ILi192EEENSA_ILi16EEEEEENS_10bfloat16_tENS5_IJlSC_lEEESJ_SK_NS4_8TiledMMAINS4_8MMA_AtomIJNS4_20SM100_MMA_F16BF16_SSISJ_SJ_fLi64ELi192ELNS4_4UMMA5MajorE0ELSP_0ELNSO_7ScaleInE0ELSQ_0EEEEEENS4_6LayoutINS5_IJSC_SC_SC_EEENS5_IJNSA_ILi0EEESV_SV_EEEEENS5_IJNS4_10UnderscoreESY_SY_EEEEENS4_13SM90_TMA_LOADENS4_14ComposedLayoutINS4_7SwizzleILi1ELi4ELi3EEENS4_18smem_ptr_flag_bitsILi16EEENST_INS5_IJNSA_ILi8EEESH_EEENS5_IJSH_SC_EEEEEEEvNS4_8identityENS4_23SM90_TMA_LOAD_MULTICASTES1B_vS1C_EENS_8epilogue10collective18CollectiveEpilogueINS1F_23Sm100TmaWarpSpecializedILi3ELi2ELi32ELb1ELb0EEEJSI_NS5_IJNST_ISF_SC_EES1K_EEESJ_SK_SJ_SK_NS1F_6fusion15FusionCallbacksIS1J_NS1M_17LinearCombinationISJ_fSJ_fLNS_15FloatRoundStyleE2EEESI_S1L_JEEENS4_5SM1004TMEM4LOAD26SM100_TMEM_LOAD_16dp256b8xES11_NS12_INS13_ILi3ELi4ELi3EEES16_NST_INS5_IJS17_SF_EEENS5_IJSF_SC_EEEEEEENS4_17SM75_U32x4_LDSM_NENS4_14SM90_TMA_STOREES20_NS4_17SM90_U32x4_STSM_NENS4_39AutoVectorizingCopyWithAssumedAlignmentILi128EEEEEEvvEEEEvNT_6ParamsE)
        /*0e74*/ 	.short	0x0380
        /*0e76*/ 	.short	0x0800


	//----- nvinfo : EIATTR_SW_WAR
	.align		4
.L_55:
        /*0e78*/ 	.byte	0x04, 0x36
        /*0e7a*/ 	.short	(.L_57 - .L_56)
.L_56:
        /*0e7c*/ 	.word	0x00000008
.L_57:


//--------------------- .nv.callgraph             --------------------------
	.section	.nv.callgraph,"",@"SHT_CUDA_CALLGRAPH"
	.align	4
	.sectionentsize	8
	.align		4
        /*0000*/ 	.word	0x00000000
	.align		4
        /*0004*/ 	.word	0xffffffff
	.align		4
        /*0008*/ 	.word	index@(_ZN7cutlass13device_kernelINS_4gemm6kernel13GemmUniversalIN4cute5tupleIJiiiiEEENS1_10collective13CollectiveMmaINS1_35MainloopSm100TmaUmmaWarpSpecializedILi25ELi2ELi4ENS5_IJNS4_1CILi2EEENSA_ILi1EEESC_EEEEENS5_IJNSA_ILi64EEENSA_ILi192EEENSA_ILi16EEEEEENS_10bfloat16_tENS5_IJlSC_lEEESJ_SK_NS4_8TiledMMAINS4_8MMA_AtomIJNS4_20SM100_MMA_F16BF16_SSISJ_SJ_fLi64ELi192ELNS4_4UMMA5MajorE0ELSP_0ELNSO_7ScaleInE0ELSQ_0EEEEEENS4_6LayoutINS5_IJSC_SC_SC_EEENS5_IJNSA_ILi0EEESV_SV_EEEEENS5_IJNS4_10UnderscoreESY_SY_EEEEENS4_13SM90_TMA_LOADENS4_14ComposedLayoutINS4_7SwizzleILi1ELi4ELi3EEENS4_18smem_ptr_flag_bitsILi16EEENST_INS5_IJNSA_ILi8EEESH_EEENS5_IJSH_SC_EEEEEEEvNS4_8identityENS4_23SM90_TMA_LOAD_MULTICASTES1B_vS1C_EENS_8epilogue10collective18CollectiveEpilogueINS1F_23Sm100TmaWarpSpecializedILi3ELi2ELi32ELb1ELb0EEEJSI_NS5_IJNST_ISF_SC_EES1K_EEESJ_SK_SJ_SK_NS1F_6fusion15FusionCallbacksIS1J_NS1M_17LinearCombinationISJ_fSJ_fLNS_15FloatRoundStyleE2EEESI_S1L_JEEENS4_5SM1004TMEM4LOAD26SM100_TMEM_LOAD_16dp256b8xES11_NS12_INS13_ILi3ELi4ELi3EEES16_NST_INS5_IJS17_SF_EEENS5_IJSF_SC_EEEEEEENS4_17SM75_U32x4_LDSM_NENS4_14SM90_TMA_STOREES20_NS4_17SM90_U32x4_STSM_NENS4_39AutoVectorizingCopyWithAssumedAlignmentILi128EEEEEEvvEEEEvNT_6ParamsE)
	.align		4
        /*000c*/ 	.word	index@(__assertfail)
	.align		4
        /*0010*/ 	.word	0x00000000
	.align		4
        /*0014*/ 	.word	0xfffffffe
	.align		4
        /*0018*/ 	.word	0x00000000
	.align		4
        /*001c*/ 	.word	0xfffffffd
	.align		4
        /*0020*/ 	.word	0x00000000
	.align		4
        /*0024*/ 	.word	0xfffffffc


//--------------------- .nv.constant4             --------------------------
	.section	.nv.constant4,"a",@progbits
	.align	8
	.align		8
.nv.constant4:
        /*0000*/ 	.dword	__assertfail
	.align		8
        /*0008*/ 	.dword	__unnamed_1
	.align		8
        /*0010*/ 	.dword	__unnamed_2
	.align		8
        /*0018*/ 	.dword	_ZN39_INTERNAL_a78c0574_4_k_cu_f30222cf_94634cuda3std3__45__cpo5beginE
	.align		8
        /*0020*/ 	.dword	_ZN39_INTERNAL_a78c0574_4_k_cu_f30222cf_94634cuda3std3__45__cpo3endE
	.align		8
        /*0028*/ 	.dword	_ZN39_INTERNAL_a78c0574_4_k_cu_f30222cf_94634cuda3std3__45__cpo6cbeginE
	.align		8
        /*0030*/ 	.dword	_ZN39_INTERNAL_a78c0574_4_k_cu_f30222cf_94634cuda3std3__45__cpo4cendE
	.align		8
        /*0038*/ 	.dword	_ZN39_INTERNAL_a78c0574_4_k_cu_f30222cf_94634cuda3std3__441_GLOBAL__N__a78c0574_4_k_cu_f30222cf_94636ignoreE
	.align		8
        /*0040*/ 	.dword	_ZN39_INTERNAL_a78c0574_4_k_cu_f30222cf_94634cuda3std3__419piecewise_constructE
	.align		8
        /*0048*/ 	.dword	_ZN39_INTERNAL_a78c0574_4_k_cu_f30222cf_94634cuda3std3__48in_placeE
	.align		8
        /*0050*/ 	.dword	_ZN39_INTERNAL_a78c0574_4_k_cu_f30222cf_94634cuda3std6ranges3__45__cpo4swapE
	.align		8
        /*0058*/ 	.dword	_ZN39_INTERNAL_a78c0574_4_k_cu_f30222cf_94634cuda3std6ranges3__45__cpo9iter_moveE
	.align		8
        /*0060*/ 	.dword	_ZN39_INTERNAL_a78c0574_4_k_cu_f30222cf_94634cute7productE
	.align		8
        /*0068*/ 	.dword	_ZN39_INTERNAL_a78c0574_4_k_cu_f30222cf_94634cute1_E
	.align		8
        /*0070*/ 	.dword	$str$25
	.align		8
        /*0078*/ 	.dword	$str$26
	.align		8
        /*0080*/ 	.dword	$str$27
	.align		8
        /*0088*/ 	.dword	$str$28


//--------------------- .text._ZN7cutlass13device_kernelINS_4gemm6kernel13GemmUniversalIN4cute5tupleIJiiiiEEENS1_10collective13CollectiveMmaINS1_35MainloopSm100TmaUmmaWarpSpecializedILi25ELi2ELi4ENS5_IJNS4_1CILi2EEENSA_ILi1EEESC_EEEEENS5_IJNSA_ILi64EEENSA_ILi192EEENSA_ILi16EEEEEENS_10bfloat16_tENS5_IJlSC_lEEESJ_SK_NS4_8TiledMMAINS4_8MMA_AtomIJNS4_20SM100_MMA_F16BF16_SSISJ_SJ_fLi64ELi192ELNS4_4UMMA5MajorE0ELSP_0ELNSO_7ScaleInE0ELSQ_0EEEEEENS4_6LayoutINS5_IJSC_SC_SC_EEENS5_IJNSA_ILi0EEESV_SV_EEEEENS5_IJNS4_10UnderscoreESY_SY_EEEEENS4_13SM90_TMA_LOADENS4_14ComposedLayoutINS4_7SwizzleILi1ELi4ELi3EEENS4_18smem_ptr_flag_bitsILi16EEENST_INS5_IJNSA_ILi8EEESH_EEENS5_IJSH_SC_EEEEEEEvNS4_8identityENS4_23SM90_TMA_LOAD_MULTICASTES1B_vS1C_EENS_8epilogue10collective18CollectiveEpilogueINS1F_23Sm100TmaWarpSpecializedILi3ELi2ELi32ELb1ELb0EEEJSI_NS5_IJNST_ISF_SC_EES1K_EEESJ_SK_SJ_SK_NS1F_6fusion15FusionCallbacksIS1J_NS1M_17LinearCombinationISJ_fSJ_fLNS_15FloatRoundStyleE2EEESI_S1L_JEEENS4_5SM1004TMEM4LOAD26SM100_TMEM_LOAD_16dp256b8xES11_NS12_INS13_ILi3ELi4ELi3EEES16_NST_INS5_IJS17_SF_EEENS5_IJSF_SC_EEEEEEENS4_17SM75_U32x4_LDSM_NENS4_14SM90_TMA_STOREES20_NS4_17SM90_U32x4_STSM_NENS4_39AutoVectorizingCopyWithAssumedAlignmentILi128EEEEEEvvEEEEvNT_6ParamsE --------------------------
	.section	.text._ZN7cutlass13device_kernelINS_4gemm6kernel13GemmUniversalIN4cute5tupleIJiiiiEEENS1_10collective13CollectiveMmaINS1_35MainloopSm100TmaUmmaWarpSpecializedILi25ELi2ELi4ENS5_IJNS4_1CILi2EEENSA_ILi1EEESC_EEEEENS5_IJNSA_ILi64EEENSA_ILi192EEENSA_ILi16EEEEEENS_10bfloat16_tENS5_IJlSC_lEEESJ_SK_NS4_8TiledMMAINS4_8MMA_AtomIJNS4_20SM100_MMA_F16BF16_SSISJ_SJ_fLi64ELi192ELNS4_4UMMA5MajorE0ELSP_0ELNSO_7ScaleInE0ELSQ_0EEEEEENS4_6LayoutINS5_IJSC_SC_SC_EEENS5_IJNSA_ILi0EEESV_SV_EEEEENS5_IJNS4_10UnderscoreESY_SY_EEEEENS4_13SM90_TMA_LOADENS4_14ComposedLayoutINS4_7SwizzleILi1ELi4ELi3EEENS4_18smem_ptr_flag_bitsILi16EEENST_INS5_IJNSA_ILi8EEESH_EEENS5_IJSH_SC_EEEEEEEvNS4_8identityENS4_23SM90_TMA_LOAD_MULTICASTES1B_vS1C_EENS_8epilogue10collective18CollectiveEpilogueINS1F_23Sm100TmaWarpSpecializedILi3ELi2ELi32ELb1ELb0EEEJSI_NS5_IJNST_ISF_SC_EES1K_EEESJ_SK_SJ_SK_NS1F_6fusion15FusionCallbacksIS1J_NS1M_17LinearCombinationISJ_fSJ_fLNS_15FloatRoundStyleE2EEESI_S1L_JEEENS4_5SM1004TMEM4LOAD26SM100_TMEM_LOAD_16dp256b8xES11_NS12_INS13_ILi3ELi4ELi3EEES16_NST_INS5_IJS17_SF_EEENS5_IJSF_SC_EEEEEEENS4_17SM75_U32x4_LDSM_NENS4_14SM90_TMA_STOREES20_NS4_17SM90_U32x4_STSM_NENS4_39AutoVectorizingCopyWithAssumedAlignmentILi128EEEEEEvvEEEEvNT_6ParamsE,"ax",@progbits
	.align	128
.text._ZN7cutlass13device_kernelINS_4gemm6kernel13GemmUniversalIN4cute5tupleIJiiiiEEENS1_10collective13CollectiveMmaINS1_35MainloopSm100TmaUmmaWarpSpecializedILi25ELi2ELi4ENS5_IJNS4_1CILi2EEENSA_ILi1EEESC_EEEEENS5_IJNSA_ILi64EEENSA_ILi192EEENSA_ILi16EEEEEENS_10bfloat16_tENS5_IJlSC_lEEESJ_SK_NS4_8TiledMMAINS4_8MMA_AtomIJNS4_20SM100_MMA_F16BF16_SSISJ_SJ_fLi64ELi192ELNS4_4UMMA5MajorE0ELSP_0ELNSO_7ScaleInE0ELSQ_0EEEEEENS4_6LayoutINS5_IJSC_SC_SC_EEENS5_IJNSA_ILi0EEESV_SV_EEEEENS5_IJNS4_10UnderscoreESY_SY_EEEEENS4_13SM90_TMA_LOADENS4_14ComposedLayoutINS4_7SwizzleILi1ELi4ELi3EEENS4_18smem_ptr_flag_bitsILi16EEENST_INS5_IJNSA_ILi8EEESH_EEENS5_IJSH_SC_EEEEEEEvNS4_8identityENS4_23SM90_TMA_LOAD_MULTICASTES1B_vS1C_EENS_8epilogue10collective18CollectiveEpilogueINS1F_23Sm100TmaWarpSpecializedILi3ELi2ELi32ELb1ELb0EEEJSI_NS5_IJNST_ISF_SC_EES1K_EEESJ_SK_SJ_SK_NS1F_6fusion15FusionCallbacksIS1J_NS1M_17LinearCombinationISJ_fSJ_fLNS_15FloatRoundStyleE2EEESI_S1L_JEEENS4_5SM1004TMEM4LOAD26SM100_TMEM_LOAD_16dp256b8xES11_NS12_INS13_ILi3ELi4ELi3EEES16_NST_INS5_IJS17_SF_EEENS5_IJSF_SC_EEEEEEENS4_17SM75_U32x4_LDSM_NENS4_14SM90_TMA_STOREES20_NS4_17SM90_U32x4_STSM_NENS4_39AutoVectorizingCopyWithAssumedAlignmentILi128EEEEEEvvEEEEvNT_6ParamsE:
        .type           _ZN7cutlass13device_kernelINS_4gemm6kernel13GemmUniversalIN4cute5tupleIJiiiiEEENS1_10collective13CollectiveMmaINS1_35MainloopSm100TmaUmmaWarpSpecializedILi25ELi2ELi4ENS5_IJNS4_1CILi2EEENSA_ILi1EEESC_EEEEENS5_IJNSA_ILi64EEENSA_ILi192EEENSA_ILi16EEEEEENS_10bfloat16_tENS5_IJlSC_lEEESJ_SK_NS4_8TiledMMAINS4_8MMA_AtomIJNS4_20SM100_MMA_F16BF16_SSISJ_SJ_fLi64ELi192ELNS4_4UMMA5MajorE0ELSP_0ELNSO_7ScaleInE0ELSQ_0EEEEEENS4_6LayoutINS5_IJSC_SC_SC_EEENS5_IJNSA_ILi0EEESV_SV_EEEEENS5_IJNS4_10UnderscoreESY_SY_EEEEENS4_13SM90_TMA_LOADENS4_14ComposedLayoutINS4_7SwizzleILi1ELi4ELi3EEENS4_18smem_ptr_flag_bitsILi16EEENST_INS5_IJNSA_ILi8EEESH_EEENS5_IJSH_SC_EEEEEEEvNS4_8identityENS4_23SM90_TMA_LOAD_MULTICASTES1B_vS1C_EENS_8epilogue10collective18CollectiveEpilogueINS1F_23Sm100TmaWarpSpecializedILi3ELi2ELi32ELb1ELb0EEEJSI_NS5_IJNST_ISF_SC_EES1K_EEESJ_SK_SJ_SK_NS1F_6fusion15FusionCallbacksIS1J_NS1M_17LinearCombinationISJ_fSJ_fLNS_15FloatRoundStyleE2EEESI_S1L_JEEENS4_5SM1004TMEM4LOAD26SM100_TMEM_LOAD_16dp256b8xES11_NS12_INS13_ILi3ELi4ELi3EEES16_NST_INS5_IJS17_SF_EEENS5_IJSF_SC_EEEEEEENS4_17SM75_U32x4_LDSM_NENS4_14SM90_TMA_STOREES20_NS4_17SM90_U32x4_STSM_NENS4_39AutoVectorizingCopyWithAssumedAlignmentILi128EEEEEEvvEEEEvNT_6ParamsE,@function
        .size           _ZN7cutlass13device_kernelINS_4gemm6kernel13GemmUniversalIN4cute5tupleIJiiiiEEENS1_10collective13CollectiveMmaINS1_35MainloopSm100TmaUmmaWarpSpecializedILi25ELi2ELi4ENS5_IJNS4_1CILi2EEENSA_ILi1EEESC_EEEEENS5_IJNSA_ILi64EEENSA_ILi192EEENSA_ILi16EEEEEENS_10bfloat16_tENS5_IJlSC_lEEESJ_SK_NS4_8TiledMMAINS4_8MMA_AtomIJNS4_20SM100_MMA_F16BF16_SSISJ_SJ_fLi64ELi192ELNS4_4UMMA5MajorE0ELSP_0ELNSO_7ScaleInE0ELSQ_0EEEEEENS4_6LayoutINS5_IJSC_SC_SC_EEENS5_IJNSA_ILi0EEESV_SV_EEEEENS5_IJNS4_10UnderscoreESY_SY_EEEEENS4_13SM90_TMA_LOADENS4_14ComposedLayoutINS4_7SwizzleILi1ELi4ELi3EEENS4_18smem_ptr_flag_bitsILi16EEENST_INS5_IJNSA_ILi8EEESH_EEENS5_IJSH_SC_EEEEEEEvNS4_8identityENS4_23SM90_TMA_LOAD_MULTICASTES1B_vS1C_EENS_8epilogue10collective18CollectiveEpilogueINS1F_23Sm100TmaWarpSpecializedILi3ELi2ELi32ELb1ELb0EEEJSI_NS5_IJNST_ISF_SC_EES1K_EEESJ_SK_SJ_SK_NS1F_6fusion15FusionCallbacksIS1J_NS1M_17LinearCombinationISJ_fSJ_fLNS_15FloatRoundStyleE2EEESI_S1L_JEEENS4_5SM1004TMEM4LOAD26SM100_TMEM_LOAD_16dp256b8xES11_NS12_INS13_ILi3ELi4ELi3EEES16_NST_INS5_IJS17_SF_EEENS5_IJSF_SC_EEEEEEENS4_17SM75_U32x4_LDSM_NENS4_14SM90_TMA_STOREES20_NS4_17SM90_U32x4_STSM_NENS4_39AutoVectorizingCopyWithAssumedAlignmentILi128EEEEEEvvEEEEvNT_6ParamsE,(.L_x_234 - _ZN7cutlass13device_kernelINS_4gemm6kernel13GemmUniversalIN4cute5tupleIJiiiiEEENS1_10collective13CollectiveMmaINS1_35MainloopSm100TmaUmmaWarpSpecializedILi25ELi2ELi4ENS5_IJNS4_1CILi2EEENSA_ILi1EEESC_EEEEENS5_IJNSA_ILi64EEENSA_ILi192EEENSA_ILi16EEEEEENS_10bfloat16_tENS5_IJlSC_lEEESJ_SK_NS4_8TiledMMAINS4_8MMA_AtomIJNS4_20SM100_MMA_F16BF16_SSISJ_SJ_fLi64ELi192ELNS4_4UMMA5MajorE0ELSP_0ELNSO_7ScaleInE0ELSQ_0EEEEEENS4_6LayoutINS5_IJSC_SC_SC_EEENS5_IJNSA_ILi0EEESV_SV_EEEEENS5_IJNS4_10UnderscoreESY_SY_EEEEENS4_13SM90_TMA_LOADENS4_14ComposedLayoutINS4_7SwizzleILi1ELi4ELi3EEENS4_18smem_ptr_flag_bitsILi16EEENST_INS5_IJNSA_ILi8EEESH_EEENS5_IJSH_SC_EEEEEEEvNS4_8identityENS4_23SM90_TMA_LOAD_MULTICASTES1B_vS1C_EENS_8epilogue10collective18CollectiveEpilogueINS1F_23Sm100TmaWarpSpecializedILi3ELi2ELi32ELb1ELb0EEEJSI_NS5_IJNST_ISF_SC_EES1K_EEESJ_SK_SJ_SK_NS1F_6fusion15FusionCallbacksIS1J_NS1M_17LinearCombinationISJ_fSJ_fLNS_15FloatRoundStyleE2EEESI_S1L_JEEENS4_5SM1004TMEM4LOAD26SM100_TMEM_LOAD_16dp256b8xES11_NS12_INS13_ILi3ELi4ELi3EEES16_NST_INS5_IJS17_SF_EEENS5_IJSF_SC_EEEEEEENS4_17SM75_U32x4_LDSM_NENS4_14SM90_TMA_STOREES20_NS4_17SM90_U32x4_STSM_NENS4_39AutoVectorizingCopyWithAssumedAlignmentILi128EEEEEEvvEEEEvNT_6ParamsE)
        .other          _ZN7cutlass13device_kernelINS_4gemm6kernel13GemmUniversalIN4cute5tupleIJiiiiEEENS1_10collective13CollectiveMmaINS1_35MainloopSm100TmaUmmaWarpSpecializedILi25ELi2ELi4ENS5_IJNS4_1CILi2EEENSA_ILi1EEESC_EEEEENS5_IJNSA_ILi64EEENSA_ILi192EEENSA_ILi16EEEEEENS_10bfloat16_tENS5_IJlSC_lEEESJ_SK_NS4_8TiledMMAINS4_8MMA_AtomIJNS4_20SM100_MMA_F16BF16_SSISJ_SJ_fLi64ELi192ELNS4_4UMMA5MajorE0ELSP_0ELNSO_7ScaleInE0ELSQ_0EEEEEENS4_6LayoutINS5_IJSC_SC_SC_EEENS5_IJNSA_ILi0EEESV_SV_EEEEENS5_IJNS4_10UnderscoreESY_SY_EEEEENS4_13SM90_TMA_LOADENS4_14ComposedLayoutINS4_7SwizzleILi1ELi4ELi3EEENS4_18smem_ptr_flag_bitsILi16EEENST_INS5_IJNSA_ILi8EEESH_EEENS5_IJSH_SC_EEEEEEEvNS4_8identityENS4_23SM90_TMA_LOAD_MULTICASTES1B_vS1C_EENS_8epilogue10collective18CollectiveEpilogueINS1F_23Sm100TmaWarpSpecializedILi3ELi2ELi32ELb1ELb0EEEJSI_NS5_IJNST_ISF_SC_EES1K_EEESJ_SK_SJ_SK_NS1F_6fusion15FusionCallbacksIS1J_NS1M_17LinearCombinationISJ_fSJ_fLNS_15FloatRoundStyleE2EEESI_S1L_JEEENS4_5SM1004TMEM4LOAD26SM100_TMEM_LOAD_16dp256b8xES11_NS12_INS13_ILi3ELi4ELi3EEES16_NST_INS5_IJS17_SF_EEENS5_IJSF_SC_EEEEEEENS4_17SM75_U32x4_LDSM_NENS4_14SM90_TMA_STOREES20_NS4_17SM90_U32x4_STSM_NENS4_39AutoVectorizingCopyWithAssumedAlignmentILi128EEEEEEvvEEEEvNT_6ParamsE,@"STO_CUDA_ENTRY STV_DEFAULT"
_ZN7cutlass13device_kernelINS_4gemm6kernel13GemmUniversalIN4cute5tupleIJiiiiEEENS1_10collective13CollectiveMmaINS1_35MainloopSm100TmaUmmaWarpSpecializedILi25ELi2ELi4ENS5_IJNS4_1CILi2EEENSA_ILi1EEESC_EEEEENS5_IJNSA_ILi64EEENSA_ILi192EEENSA_ILi16EEEEEENS_10bfloat16_tENS5_IJlSC_lEEESJ_SK_NS4_8TiledMMAINS4_8MMA_AtomIJNS4_20SM100_MMA_F16BF16_SSISJ_SJ_fLi64ELi192ELNS4_4UMMA5MajorE0ELSP_0ELNSO_7ScaleInE0ELSQ_0EEEEEENS4_6LayoutINS5_IJSC_SC_SC_EEENS5_IJNSA_ILi0EEESV_SV_EEEEENS5_IJNS4_10UnderscoreESY_SY_EEEEENS4_13SM90_TMA_LOADENS4_14ComposedLayoutINS4_7SwizzleILi1ELi4ELi3EEENS4_18smem_ptr_flag_bitsILi16EEENST_INS5_IJNSA_ILi8EEESH_EEENS5_IJSH_SC_EEEEEEEvNS4_8identityENS4_23SM90_TMA_LOAD_MULTICASTES1B_vS1C_EENS_8epilogue10collective18CollectiveEpilogueINS1F_23Sm100TmaWarpSpecializedILi3ELi2ELi32ELb1ELb0EEEJSI_NS5_IJNST_ISF_SC_EES1K_EEESJ_SK_SJ_SK_NS1F_6fusion15FusionCallbacksIS1J_NS1M_17LinearCombinationISJ_fSJ_fLNS_15FloatRoundStyleE2EEESI_S1L_JEEENS4_5SM1004TMEM4LOAD26SM100_TMEM_LOAD_16dp256b8xES11_NS12_INS13_ILi3ELi4ELi3EEES16_NST_INS5_IJS17_SF_EEENS5_IJSF_SC_EEEEEEENS4_17SM75_U32x4_LDSM_NENS4_14SM90_TMA_STOREES20_NS4_17SM90_U32x4_STSM_NENS4_39AutoVectorizingCopyWithAssumedAlignmentILi128EEEEEEvvEEEEvNT_6ParamsE:
[----:B------:R-:W1:Y:S01]  /*0000*/  LDC R1, c[0x0][0x37c] ;  /* 0x0000df00ff017b82 */ /* 0x000e620000000800 */
[----:B------:R-:W2:Y:S01]  /*0010*/  S2R R90, SR_TID.X ;  /* 0x00000000005a7919 */ /* 0x000ea20000002100 */
[----:B------:R-:W3:Y:S01]  /*0020*/  LDCU.64 UR8, c[0x0][0x890] ;  /* 0x00011200ff0877ac */ /* 0x000ee20008000a00 */
[----:B------:R-:W-:Y:S02]  /*0030*/  PRMT R78, RZ, 0x7610, R78 ;  /* 0x00007610ff4e7816 */ /* 0x000fe4000000004e */
[----:B------:R-:W-:Y:S01]  /*0040*/  ELECT P3, URZ, PT ;  /* 0x0000000000ff782f */ /* 0x000fe20003860000 */
[----:B---3--:R-:W-:-:S04]  /*0050*/  UISETP.NE.U32.AND UP0, UPT, UR8, URZ, UPT ;  /* 0x000000ff0800728c */ /* 0x008fc8000bf05070 */
[----:B------:R-:W-:Y:S01]  /*0060*/  UISETP.NE.AND.EX UP0, UPT, UR9, URZ, UPT, UP0 ;  /* 0x000000ff0900728c */ /* 0x000fe2000bf05300 */
[----:B--2---:R-:W-:-:S05]  /*0070*/  SHF.R.U32.HI R79, RZ, 0x5, R90 ;  /* 0x00000005ff4f7819 */ /* 0x004fca000001165a */
[----:B------:R-:W2:Y:S02]  /*0080*/  SHFL.IDX PT, R0, R79, RZ, 0x1f ;  /* 0x00001fff4f007589 */ /* 0x000ea400000e0000 */
[----:B--2---:R-:W-:Y:S01]  /*0090*/  R2UR UR21, R0 ;  /* 0x00000000001572ca */ /* 0x004fe200000e0000 */
[----:B-1----:R-:W-:-:S14]  /*00a0*/  BRA.U UP0, `(.L_x_0) ;  /* 0x0000000100307547 */ /* 0x002fdc000b800000 */
[----:B------:R-:W1:Y:S02]  /*00b0*/  LDCU.64 UR4, c[0x0][0x888] ;  /* 0x00011100ff0477ac */ /* 0x000e640008000a00 */
[----:B-1----:R-:W-:-:S04]  /*00c0*/  UISETP.NE.U32.AND UP0, UPT, UR4, URZ, UPT ;  /* 0x000000ff0400728c */ /* 0x002fc8000bf05070 */
[----:B------:R-:W-:-:S09]  /*00d0*/  UISETP.NE.AND.EX UP0, UPT, UR5, URZ, UPT, UP0 ;  /* 0x000000ff0500728c */ /* 0x000fd2000bf05300 */
[----:B------:R-:W-:Y:S05]  /*00e0*/  BRA.U !UP0, `(.L_x_1) ;  /* 0x0000000108147547 */ /* 0x000fea000b800000 */
[----:B------:R-:W1:Y:S01]  /*00f0*/  LDC.64 R2, c[0x0][0x888] ;  /* 0x00022200ff027b82 */ /* 0x000e620000000a00 */
[----:B------:R-:W1:Y:S02]  /*0100*/  LDCU.64 UR4, c[0x0][0x358] ;  /* 0x00006b00ff0477ac */ /* 0x000e640008000a00 */
[----:B-1----:R1:W5:Y:S01]  /*0110*/  LDG.E R39, desc[UR4][R2.64] ;  /* 0x0000000402277981 */ /* 0x002362000c1e1900 */
[----:B------:R-:W-:Y:S01]  /*0120*/  HFMA2 R78, -RZ, RZ, 0, 5.9604644775390625e-08 ;  /* 0x00000001ff4e7431 */ /* 0x000fe200000001ff */
[----:B------:R-:W-:Y:S05]  /*0130*/  BRA `(.L_x_0) ;  /* 0x00000000000c7947 */ /* 0x000fea0003800000 */
.L_x_1:
[----:B------:R-:W1:Y:S01]  /*0140*/  LDCU UR4, c[0x0][0x880] ;  /* 0x00011000ff0477ac */ /* 0x000e620008000800 */
[----:B------:R-:W-:Y:S01]  /*0150*/  HFMA2 R78, -RZ, RZ, 0, 5.9604644775390625e-08 ;  /* 0x00000001ff4e7431 */ /* 0x000fe200000001ff */
[----:B-1----:R-:W-:-:S07]  /*0160*/  MOV R39, UR4 ;  /* 0x0000000400277c02 */ /* 0x002fce0008000f00 */
.L_x_0:
[----:B------:R-:W2:Y:S02]  /*0170*/  LDCU.64 UR4, c[0x0][0x8b0] ;  /* 0x00011600ff0477ac */ /* 0x000ea40008000a00 */
[----:B--2---:R-:W-:-:S04]  /*0180*/  UISETP.NE.U32.AND UP0, UPT, UR4, URZ, UPT ;  /* 0x000000ff0400728c */ /* 0x004fc8000bf05070 */
[----:B------:R-:W-:-:S09]  /*0190*/  UISETP.NE.AND.EX UP0, UPT, UR5, URZ, UPT, UP0 ;  /* 0x000000ff0500728c */ /* 0x000fd2000bf05300 */
[----:B------:R-:W-:Y:S05]  /*01a0*/  BRA.U UP0, `(.L_x_2) ;  /* 0x0000000100287547 */ /* 0x000fea000b800000 */
[----:B------:R-:W2:Y:S02]  /*01b0*/  LDCU.64 UR4, c[0x0][0x8a8] ;  /* 0x00011500ff0477ac */ /* 0x000ea40008000a00 */
[----:B--2---:R-:W-:-:S04]  /*01c0*/  UISETP.NE.U32.AND UP0, UPT, UR4, URZ, UPT ;  /* 0x000000ff0400728c */ /* 0x004fc8000bf05070 */
[----:B------:R-:W-:-:S09]  /*01d0*/  UISETP.NE.AND.EX UP0, UPT, UR5, URZ, UPT, UP0 ;  /* 0x000000ff0500728c */ /* 0x000fd2000bf05300 */
[----:B------:R-:W-:Y:S05]  /*01e0*/  BRA.U !UP0, `(.L_x_3) ;  /* 0x0000000108107547 */ /* 0x000fea000b800000 */
[----:B-1----:R-:W1:Y:S01]  /*01f0*/  LDC.64 R2, c[0x0][0x8a8] ;  /* 0x00022a00ff027b82 */ /* 0x002e620000000a00 */
[----:B------:R-:W1:Y:S02]  /*0200*/  LDCU.64 UR4, c[0x0][0x358] ;  /* 0x00006b00ff0477ac */ /* 0x000e640008000a00 */
[----:B-1----:R2:W5:Y:S01]  /*0210*/  LDG.E R37, desc[UR4][R2.64] ;  /* 0x0000000402257981 */ /* 0x002562000c1e1900 */
[----:B------:R-:W-:Y:S05]  /*0220*/  BRA `(.L_x_2) ;  /* 0x0000000000087947 */ /* 0x000fea0003800000 */
.L_x_3:
[----:B------:R-:W2:Y:S02]  /*0230*/  LDCU UR4, c[0x0][0x8a0] ;  /* 0x00011400ff0477ac */ /* 0x000ea40008000800 */
[----:B--2---:R-:W-:Y:S02]  /*0240*/  MOV R37, UR4 ;  /* 0x0000000400257c02 */ /* 0x004fe40008000f00 */
.L_x_2:
[----:B------:R-:W-:Y:S01]  /*0250*/  IMAD.U32 R0, RZ, RZ, UR21 ;  /* 0x00000015ff007e24 */ /* 0x000fe2000f8e00ff */
[----:B------:R-:W-:Y:S04]  /*0260*/  BSSY.RECONVERGENT B0, `(.L_x_4) ;  /* 0x000000c000007945 */ /* 0x000fe80003800200 */
[C---:B------:R-:W-:Y:S02]  /*0270*/  ISETP.NE.OR P1, PT, R0.reuse, 0x1, !P3 ;  /* 0x000000010000780c */ /* 0x040fe40005f25670 */
[----:B------:R-:W-:-:S11]  /*0280*/  ISETP.NE.OR P0, PT, R0, 0x3, !P3 ;  /* 0x000000030000780c */ /* 0x000fd60005f05670 */
[----:B------:R-:W-:Y:S05]  /*0290*/  @P1 BRA `(.L_x_5) ;  /* 0x0000000000201947 */ /* 0x000fea0003800000 */
[----:B------:R-:W3:Y:S02]  /*02a0*/  LDCU.64 UR4, c[0x0][0x348] ;  /* 0x00006900ff0477ac */ /* 0x000ee40008000a00 */
[----:B---3--:R-:W-:Y:S02]  /*02b0*/  UIADD3 UR6, UP1, UPT, UR4, 0x80, URZ ;  /* 0x0000008004067890 */ /* 0x008fe4000ff3e0ff */
[----:B------:R-:W-:Y:S02]  /*02c0*/  UIADD3 UR4, UP0, UPT, UR4, 0x180, URZ ;  /* 0x0000018004047890 */ /* 0x000fe4000ff1e0ff */
[----:B------:R-:W-:Y:S02]  /*02d0*/  UIADD3.X UR7, UPT, UPT, URZ, UR5, URZ, UP1, !UPT ;  /* 0x00000005ff077290 */ /* 0x000fe40008ffe4ff */
[----:B------:R-:W-:-:S07]  /*02e0*/  UIADD3.X UR5, UPT, UPT, URZ, UR5, URZ, UP0, !UPT ;  /* 0x00000005ff057290 */ /* 0x000fce00087fe4ff */
[----:B------:R3:W-:Y:S02]  /*02f0*/  UTMACCTL.PF [UR6] ;  /* 0x00000000060079b9 */ /* 0x0007e40008040000 */
[----:B------:R3:W-:Y:S02]  /*0300*/  UTMACCTL.PF [UR4] ;  /* 0x00000000040079b9 */ /* 0x0007e40008040000 */
[----:B---3--:R-:W-:Y:S01]  /*0310*/  NOP ;  /* 0x0000000000007918 */ /* 0x008fe20000000000 */
.L_x_5:
[----:B------:R-:W-:Y:S05]  /*0320*/  BSYNC.RECONVERGENT B0 ;  /* 0x0000000000007941 */ /* 0x000fea0003800200 */
.L_x_4:
[----:B------:R-:W-:Y:S04]  /*0330*/  BSSY.RECONVERGENT B0, `(.L_x_6) ;  /* 0x000000a000007945 */ /* 0x000fe80003800200 */
        /* <DEDUP_REMOVED lines=9> */
.L_x_7:
[----:B------:R-:W-:Y:S05]  /*03d0*/  BSYNC.RECONVERGENT B0 ;  /* 0x0000000000007941 */ /* 0x000fea0003800200 */
.L_x_6:
[----:B------:R-:W3:Y:S01]  /*03e0*/  LDCU.64 UR4, c[0x0][0x888] ;  /* 0x00011100ff0477ac */ /* 0x000ee20008000a00 */
[----:B------:R-:W-:Y:S02]  /*03f0*/  UISETP.EQ.U32.AND UP1, UPT, UR8, URZ, UPT ;  /* 0x000000ff0800728c */ /* 0x000fe4000bf22070 */
[----:B------:R-:W-:Y:S02]  /*0400*/  UPLOP3.LUT UP3, UPT, UPT, UPT, UPT, 0x80, 0x8 ;  /* 0x000000000008789c */ /* 0x000fe40003f6f070 */
[----:B---3--:R-:W-:-:S04]  /*0410*/  UISETP.NE.U32.AND UP0, UPT, UR4, URZ, UPT ;  /* 0x000000ff0400728c */ /* 0x008fc8000bf05070 */
[----:B------:R-:W-:-:S04]  /*0420*/  UISETP.NE.AND.EX UP2, UPT, UR5, URZ, UPT, UP0 ;  /* 0x000000ff0500728c */ /* 0x000fc8000bf45300 */
[----:B------:R-:W-:-:S04]  /*0430*/  UISETP.EQ.OR.EX UP4, UPT, UR9, URZ, !UP2, UP1 ;  /* 0x000000ff0900728c */ /* 0x000fc8000d782710 */
[----:B------:R-:W-:-:S06]  /*0440*/  UP2UR UR4, UPR, URZ, 0x10 ;  /* 0x00000010ff047883 */ /* 0x000fcc0008000000 */
[----:B------:R-:W-:Y:S01]  /*0450*/  MOV R81, UR4 ;  /* 0x0000000400517c02 */ /* 0x000fe20008000f00 */
[----:B------:R-:W-:Y:S06]  /*0460*/  BRA.U !UP4, `(.L_x_8) ;  /* 0x000000010c207547 */ /* 0x000fec000b800000 */
[----:B------:R-:W-:Y:S01]  /*0470*/  UISETP.NE.U32.AND UP1, UPT, UR8, URZ, UPT ;  /* 0x000000ff0800728c */ /* 0x000fe2000bf25070 */
[----:B-----5:R-:W-:Y:S01]  /*0480*/  FSETP.NEU.AND P0, PT, R39, RZ, PT ;  /* 0x000000ff2700720b */ /* 0x020fe20003f0d000 */
[----:B------:R-:W-:Y:S02]  /*0490*/  USEL UR4, URZ, 0xffffffff, UP2 ;  /* 0xffffffffff047887 */ /* 0x000fe40009000000 */
[----:B------:R-:W-:-:S10]  /*04a0*/  UISETP.NE.AND.EX UP1, UPT, UR9, URZ, UPT, UP1 ;  /* 0x000000ff0900728c */ /* 0x000fd4000bf25310 */
[----:B------:R-:W-:Y:S01]  /*04b0*/  VOTEU.ANY UP0, P0 ;  /* 0x0000000000ff7886 */ /* 0x000fe20000000100 */
[----:B------:R-:W-:-:S04]  /*04c0*/  @!UP1 USEL UR4, URZ, 0xffffffff, UP0 ;  /* 0xffffffffff049887 */ /* 0x000fc80008000000 */
[----:B------:R-:W-:-:S04]  /*04d0*/  ULOP3.LUT UR4, UR4, 0x1, URZ, 0xc0, !UPT ;  /* 0x0000000104047892 */ /* 0x000fc8000f8ec0ff */
[----:B------:R-:W-:-:S11]  /*04e0*/  UISETP.NE.U32.AND UP3, UPT, UR4, 0x1, UPT ;  /* 0x000000010400788c */ /* 0x000fd6000bf65070 */
.L_x_8:
[----:B-12---:R-:W1:Y:S02]  /*04f0*/  SHFL.IDX PT, R2, R79, RZ, 0x1f ;  /* 0x00001fff4f027589 */ /* 0x006e6400000e0000 */
[----:B-1----:R-:W-:-:S13]  /*0500*/  ISETP.NE.AND P0, PT, R2, RZ, PT ;  /* 0x000000ff0200720c */ /* 0x002fda0003f05270 */
[----:B------:R-:W-:Y:S05]  /*0510*/  @P0 BRA `(.L_x_9) ;  /* 0x00000004000c0947 */ /* 0x000fea0003800000 */
[----:B------:R-:W-:Y:S01]  /*0520*/  ELECT P0, URZ, PT ;  /* 0x0000000000ff782f */ /* 0x000fe20003800000 */
[----:B------:R-:W-:-:S12]  /*0530*/  BSSY.RECONVERGENT B0, `(.L_x_9) ;  /* 0x0000041000007945 */ /* 0x000fd80003800200 */
[----:B------:R-:W-:Y:S05]  /*0540*/  @!P0 BRA `(.L_x_10) ;  /* 0x0000000000fc8947 */ /* 0x000fea0003800000 */
[----:B------:R-:W1:Y:S01]  /*0550*/  S2UR UR4, SR_CgaCtaId ;  /* 0x00000000000479c3 */ /* 0x000e620000008800 */
[----:B------:R-:W-:Y:S01]  /*0560*/  UMOV UR5, 0x400 ;  /* 0x0000040000057882 */ /* 0x000fe20000000000 */
[----:B------:R-:W-:Y:S01]  /*0570*/  UMOV UR8, 0x1 ;  /* 0x0000000100087882 */ /* 0x000fe20000000000 */
[----:B------:R-:W-:Y:S01]  /*0580*/  UMOV UR6, 0x2 ;  /* 0x0000000200067882 */ /* 0x000fe20000000000 */
[----:B------:R-:W-:-:S04]  /*0590*/  UIADD3 UR8, UPT, UPT, -UR8, 0x100000, URZ ;  /* 0x0010000008087890 */ /* 0x000fc8000fffe1ff */
[----:B------:R-:W-:Y:S02]  /*05a0*/  USHF.L.U32 UR9, UR8, 0xb, URZ ;  /* 0x0000000b08097899 */ /* 0x000fe400080006ff */
[----:B------:R-:W-:Y:S02]  /*05b0*/  USHF.L.U32 UR8, UR8, 0x1, URZ ;  /* 0x0000000108087899 */ /* 0x000fe400080006ff */
[----:B------:R-:W-:-:S04]  /*05c0*/  UIADD3 UR6, UPT, UPT, -UR6, 0x100000, URZ ;  /* 0x0010000006067890 */ /* 0x000fc8000fffe1ff */
[----:B------:R-:W-:Y:S02]  /*05d0*/  USHF.L.U32 UR7, UR6, 0xb, URZ ;  /* 0x0000000b06077899 */ /* 0x000fe400080006ff */
[----:B------:R-:W-:Y:S02]  /*05e0*/  USHF.L.U32 UR6, UR6, 0x1, URZ ;  /* 0x0000000106067899 */ /* 0x000fe400080006ff */
[----:B-1----:R-:W-:Y:S01]  /*05f0*/  ULEA UR4, UR4, UR5, 0x18 ;  /* 0x0000000504047291 */ /* 0x002fe2000f8ec0ff */
[----:B------:R-:W1:Y:S11]  /*0600*/  FENCE.VIEW.ASYNC.S ;  /* 0x00000000000073c6 */ /* 0x000e760000000000 */
[----:B-1----:R1:W2:Y:S01]  /*0610*/  SYNCS.EXCH.64 URZ, [UR4], UR8 ;  /* 0x0000000804ff75b2 */ /* 0x0022a20008000100 */
[----:B------:R1:W3:Y:S01]  /*0620*/  SYNCS.EXCH.64 URZ, [UR4+0xc8], UR6 ;  /* 0x0000c80604ff75b2 */ /* 0x0002e20008000100 */
[----:B------:R1:W4:Y:S01]  /*0630*/  SYNCS.EXCH.64 URZ, [UR4+0x8], UR8 ;  /* 0x0000080804ff75b2 */ /* 0x0003220008000100 */
[----:B------:R1:W1:Y:S01]  /*0640*/  SYNCS.EXCH.64 URZ, [UR4+0xd0], UR6 ;  /* 0x0000d00604ff75b2 */ /* 0x0002620008000100 */
        /* <DEDUP_REMOVED lines=46> */
[----:B--234-:R-:W-:Y:S01]  /*0930*/  NOP ;  /* 0x0000000000007918 */ /* 0x01cfe20000000000 */
.L_x_10:
[----:B-1----:R-:W-:Y:S05]  /*0940*/  BSYNC.RECONVERGENT B0 ;  /* 0x0000000000007941 */ /* 0x002fea0003800200 */
.L_x_9:
[----:B------:R-:W1:Y:S01]  /*0950*/  SHFL.IDX PT, R2, R79, RZ, 0x1f ;  /* 0x00001fff4f027589 */ /* 0x000e6200000e0000 */
[----:B------:R-:W-:Y:S01]  /*0960*/  NOP ;  /* 0x0000000000007918 */ /* 0x000fe20000000000 */
[----:B-1----:R-:W-:-:S13]  /*0970*/  ISETP.NE.AND P0, PT, R2, 0x1, PT ;  /* 0x000000010200780c */ /* 0x002fda0003f05270 */
[----:B------:R-:W-:Y:S05]  /*0980*/  @P0 BRA `(.L_x_11) ;  /* 0x0000000000500947 */ /* 0x000fea0003800000 */
        /* <DEDUP_REMOVED lines=9> */
[----:B------:R-:W-:Y:S01]  /*0a20*/  USHF.L.U32 UR6, UR6, 0x1, URZ ;  /* 0x0000000106067899 */ /* 0x000fe200080006ff */
[----:B------:R-:W-:Y:S01]  /*0a30*/  ELECT P0, URZ, PT ;  /* 0x0000000000ff782f */ /* 0x000fe20003800000 */
[----:B-1----:R-:W-:Y:S01]  /*0a40*/  ULEA UR4, UR4, UR5, 0x18 ;  /* 0x0000000504047291 */ /* 0x002fe2000f8ec0ff */
[----:B------:R-:W1:Y:S11]  /*0a50*/  FENCE.VIEW.ASYNC.S ;  /* 0x00000000000073c6 */ /* 0x000e760000000000 */
[----:B-1----:R1:W2:Y:S01]  /*0a60*/  SYNCS.EXCH.64 URZ, [UR4+0x190], UR8 ;  /* 0x0001900804ff75b2 */ /* 0x0022a20008000100 */
[----:B------:R1:W3:Y:S01]  /*0a70*/  SYNCS.EXCH.64 URZ, [UR4+0x1a8], UR6 ;  /* 0x0001a80604ff75b2 */ /* 0x0002e20008000100 */
[----:B------:R1:W4:Y:S01]  /*0a80*/  SYNCS.EXCH.64 URZ, [UR4+0x198], UR8 ;  /* 0x0001980804ff75b2 */ /* 0x0003220008000100 */
[----:B------:R1:W1:Y:S01]  /*0a90*/  SYNCS.EXCH.64 URZ, [UR4+0x1b0], UR6 ;  /* 0x0001b00604ff75b2 */ /* 0x0002620008000100 */
[----:B------:R1:W1:Y:S01]  /*0aa0*/  SYNCS.EXCH.64 URZ, [UR4+0x1a0], UR8 ;  /* 0x0001a00804ff75b2 */ /* 0x0002620008000100 */
[----:B------:R1:W1:Y:S01]  /*0ab0*/  SYNCS.EXCH.64 URZ, [UR4+0x1b8], UR6 ;  /* 0x0001b80604ff75b2 */ /* 0x0002620008000100 */
[----:B------:R-:W-:Y:S01]  /*0ac0*/  NOP ;  /* 0x0000000000007918 */ /* 0x000fe20000000000 */
.L_x_11:
[----:B------:R-:W2:Y:S01]  /*0ad0*/  SHFL.IDX PT, R2, R79, RZ, 0x1f ;  /* 0x00001fff4f027589 */ /* 0x000ea200000e0000 */
[----:B------:R-:W-:Y:S01]  /*0ae0*/  NOP ;  /* 0x0000000000007918 */ /* 0x000fe20000000000 */
[----:B--2---:R-:W-:-:S13]  /*0af0*/  ISETP.NE.AND P0, PT, R2, 0x3, PT ;  /* 0x000000030200780c */ /* 0x004fda0003f05270 */
[----:B------:R-:W-:Y:S05]  /*0b00*/  @P0 BRA `(.L_x_12) ;  /* 0x0000000000300947 */ /* 0x000fea0003800000 */
[----:B-1----:R-:W1:Y:S01]  /*0b10*/  S2UR UR4, SR_CgaCtaId ;  /* 0x00000000000479c3 */ /* 0x002e620000008800 */
[----:B------:R-:W-:Y:S01]  /*0b20*/  UMOV UR6, 0x400 ;  /* 0x0000040000067882 */ /* 0x000fe20000000000 */
[----:B------:R-:W-:Y:S01]  /*0b30*/  UMOV UR5, 0x20 ;  /* 0x0000002000057882 */ /* 0x000fe20000000000 */
[----:B------:R-:W-:Y:S01]  /*0b40*/  ELECT P0, URZ, PT ;  /* 0x0000000000ff782f */ /* 0x000fe20003800000 */
[----:B-1----:R-:W-:Y:S02]  /*0b50*/  ULEA UR6, UR4, UR6, 0x18 ;  /* 0x0000000604067291 */ /* 0x002fe4000f8ec0ff */
[----:B------:R-:W-:-:S04]  /*0b60*/  UIADD3 UR4, UPT, UPT, -UR5, 0x100000, URZ ;  /* 0x0010000005047890 */ /* 0x000fc8000fffe1ff */
[----:B------:R-:W-:Y:S02]  /*0b70*/  USHF.L.U32 UR5, UR4, 0xb, URZ ;  /* 0x0000000b04057899 */ /* 0x000fe400080006ff */
[----:B------:R-:W-:Y:S01]  /*0b80*/  USHF.L.U32 UR4, UR4, 0x1, URZ ;  /* 0x0000000104047899 */ /* 0x000fe200080006ff */
[----:B------:R-:W1:Y:S11]  /*0b90*/  FENCE.VIEW.ASYNC.S ;  /* 0x00000000000073c6 */ /* 0x000e760000000000 */
[----:B-1----:R2:W1:Y:S01]  /*0ba0*/  SYNCS.EXCH.64 URZ, [UR6+0x1c0], UR4 ;  /* 0x0001c00406ff75b2 */ /* 0x0024620008000100 */
[----:B------:R2:W1:Y:S02]  /*0bb0*/  SYNCS.EXCH.64 URZ, [UR6+0x1c8], UR4 ;  /* 0x0001c80406ff75b2 */ /* 0x0004640008000100 */
[----:B--2---:R-:W-:Y:S01]  /*0bc0*/  NOP ;  /* 0x0000000000007918 */ /* 0x004fe20000000000 */
.L_x_12:
[----:B------:R-:W2:Y:S01]  /*0bd0*/  SHFL.IDX PT, R2, R79, RZ, 0x1f ;  /* 0x00001fff4f027589 */ /* 0x000ea200000e0000 */
[----:B------:R-:W-:Y:S01]  /*0be0*/  NOP ;  /* 0x0000000000007918 */ /* 0x000fe20000000000 */
[----:B--2---:R-:W-:-:S13]  /*0bf0*/  ISETP.NE.AND P0, PT, R2, 0x4, PT ;  /* 0x000000040200780c */ /* 0x004fda0003f05270 */
[----:B------:R-:W-:Y:S05]  /*0c00*/  @P0 BRA `(.L_x_13) ;  /* 0x00000000004c0947 */ /* 0x000fea0003800000 */
[----:B-1----:R-:W1:Y:S01]  /*0c10*/  S2UR UR6, SR_CgaCtaId ;  /* 0x00000000000679c3 */ /* 0x002e620000008800 */
[----:B------:R-:W-:Y:S01]  /*0c20*/  UMOV UR4, 0x1e0 ;  /* 0x000001e000047882 */ /* 0x000fe20000000000 */
[----:B------:R-:W-:Y:S01]  /*0c30*/  UMOV UR5, 0x400 ;  /* 0x0000040000057882 */ /* 0x000fe20000000000 */
[----:B------:R-:W-:Y:S01]  /*0c40*/  USEL UR4, UR4, 0x1a0, UP3 ;  /* 0x000001a004047887 */ /* 0x000fe20009800000 */
[----:B------:R-:W-:Y:S01]  /*0c50*/  UMOV UR8, 0x1 ;  /* 0x0000000100087882 */ /* 0x000fe20000000000 */
[----:B------:R-:W-:Y:S01]  /*0c60*/  ELECT P0, URZ, PT ;  /* 0x0000000000ff782f */ /* 0x000fe20003800000 */
[----:B------:R-:W-:-:S04]  /*0c70*/  UIADD3 UR8, UPT, UPT, -UR8, 0x100000, URZ ;  /* 0x0010000008087890 */ /* 0x000fc8000fffe1ff */
[----:B------:R-:W-:Y:S02]  /*0c80*/  USHF.L.U32 UR9, UR8, 0xb, URZ ;  /* 0x0000000b08097899 */ /* 0x000fe400080006ff */
[----:B------:R-:W-:Y:S02]  /*0c90*/  USHF.L.U32 UR8, UR8, 0x1, URZ ;  /* 0x0000000108087899 */ /* 0x000fe400080006ff */
[----:B-1----:R-:W-:Y:S02]  /*0ca0*/  ULEA UR6, UR6, UR5, 0x18 ;  /* 0x0000000506067291 */ /* 0x002fe4000f8ec0ff */
[----:B------:R-:W-:-:S04]  /*0cb0*/  UIADD3 UR4, UPT, UPT, -UR4, 0x100000, URZ ;  /* 0x0010000004047890 */ /* 0x000fc8000fffe1ff */
[----:B------:R-:W-:Y:S02]  /*0cc0*/  USHF.L.U32 UR5, UR4, 0xb, URZ ;  /* 0x0000000b04057899 */ /* 0x000fe400080006ff */
[----:B------:R-:W-:Y:S01]  /*0cd0*/  USHF.L.U32 UR4, UR4, 0x1, URZ ;  /* 0x0000000104047899 */ /* 0x000fe200080006ff */
[----:B------:R-:W1:Y:S03]  /*0ce0*/  FENCE.VIEW.ASYNC.S ;  /* 0x00000000000073c6 */ /* 0x000e660000000000 */
[----:B-1----:R2:W1:Y:S08]  /*0cf0*/  SYNCS.EXCH.64 URZ, [UR6+0x1d0], UR8 ;  /* 0x0001d00806ff75b2 */ /* 0x0024700008000100 */
[----:B------:R2:W1:Y:S01]  /*0d00*/  SYNCS.EXCH.64 URZ, [UR6+0x1e0], UR4 ;  /* 0x0001e00406ff75b2 */ /* 0x0004620008000100 */
[----:B------:R2:W1:Y:S01]  /*0d10*/  SYNCS.EXCH.64 URZ, [UR6+0x1d8], UR8 ;  /* 0x0001d80806ff75b2 */ /* 0x0004620008000100 */
[----:B------:R2:W1:Y:S02]  /*0d20*/  SYNCS.EXCH.64 URZ, [UR6+0x1e8], UR4 ;  /* 0x0001e80406ff75b2 */ /* 0x0004640008000100 */
[----:B--2---:R-:W-:Y:S01]  /*0d30*/  NOP ;  /* 0x0000000000007918 */ /* 0x004fe20000000000 */
.L_x_13:
[----:B------:R-:W2:Y:S01]  /*0d40*/  SHFL.IDX PT, R2, R79, RZ, 0x1f ;  /* 0x00001fff4f027589 */ /* 0x000ea200000e0000 */
[----:B------:R-:W-:Y:S01]  /*0d50*/  NOP ;  /* 0x0000000000007918 */ /* 0x000fe20000000000 */
[----:B--2---:R-:W-:-:S13]  /*0d60*/  ISETP.NE.AND P0, PT, R2, 0x5, PT ;  /* 0x000000050200780c */ /* 0x004fda0003f05270 */
[----:B------:R-:W-:Y:S05]  /*0d70*/  @P0 BRA `(.L_x_14) ;  /* 0x0000000000580947 */ /* 0x000fea0003800000 */
[----:B-1----:R-:W1:Y:S01]  /*0d80*/  S2UR UR4, SR_CgaCtaId ;  /* 0x00000000000479c3 */ /* 0x002e620000008800 */
        /* <DEDUP_REMOVED lines=12> */
[----:B-1----:R2:W1:Y:S01]  /*0e50*/  SYNCS.EXCH.64 URZ, [UR4+0x1f0], UR8 ;  /* 0x0001f00804ff75b2 */ /* 0x0024620008000100 */
[----:B------:R2:W1:Y:S01]  /*0e60*/  SYNCS.EXCH.64 URZ, [UR4+0x210], UR6 ;  /* 0x0002100604ff75b2 */ /* 0x0004620008000100 */
[----:B------:R2:W1:Y:S01]  /*0e70*/  SYNCS.EXCH.64 URZ, [UR4+0x1f8], UR8 ;  /* 0x0001f80804ff75b2 */ /* 0x0004620008000100 */
[----:B------:R2:W1:Y:S01]  /*0e80*/  SYNCS.EXCH.64 URZ, [UR4+0x218], UR6 ;  /* 0x0002180604ff75b2 */ /* 0x0004620008000100 */
[----:B------:R2:W1:Y:S01]  /*0e90*/  SYNCS.EXCH.64 URZ, [UR4+0x200], UR8 ;  /* 0x0002000804ff75b2 */ /* 0x0004620008000100 */
[----:B------:R2:W1:Y:S01]  /*0ea0*/  SYNCS.EXCH.64 URZ, [UR4+0x220], UR6 ;  /* 0x0002200604ff75b2 */ /* 0x0004620008000100 */
[----:B------:R2:W1:Y:S01]  /*0eb0*/  SYNCS.EXCH.64 URZ, [UR4+0x208], UR8 ;  /* 0x0002080804ff75b2 */ /* 0x0004620008000100 */
[----:B------:R2:W1:Y:S02]  /*0ec0*/  SYNCS.EXCH.64 URZ, [UR4+0x228], UR6 ;  /* 0x0002280604ff75b2 */ /* 0x0004640008000100 */
[----:B--2---:R-:W-:Y:S01]  /*0ed0*/  NOP ;  /* 0x0000000000007918 */ /* 0x004fe20000000000 */
.L_x_14:
[----:B------:R-:W2:Y:S01]  /*0ee0*/  SHFL.IDX PT, R2, R79, RZ, 0x1f ;  /* 0x00001fff4f027589 */ /* 0x000ea200000e0000 */
[----:B------:R-:W-:Y:S01]  /*0ef0*/  NOP ;  /* 0x0000000000007918 */ /* 0x000fe20000000000 */
[----:B--2---:R-:W-:-:S13]  /*0f00*/  ISETP.NE.AND P0, PT, R2, 0x3, PT ;  /* 0x000000030200780c */ /* 0x004fda0003f05270 */
[----:B------:R-:W-:Y:S05]  /*0f10*/  @P0 BRA `(.L_x_15) ;  /* 0x0000000000380947 */ /* 0x000fea0003800000 */
[----:B------:R-:W2:Y:S01]  /*0f20*/  S2UR UR5, SR_CgaCtaId ;  /* 0x00000000000579c3 */ /* 0x000ea20000008800 */
[----:B-1----:R-:W-:Y:S01]  /*0f30*/  UMOV UR4, 0x400 ;  /* 0x0000040000047882 */ /* 0x002fe20000000000 */
[----:B------:R-:W-:Y:S01]  /*0f40*/  UMOV UR6, 0x20 ;  /* 0x0000002000067882 */ /* 0x000fe20000000000 */
[----:B------:R-:W-:Y:S01]  /*0f50*/  ELECT P0, URZ, PT ;  /* 0x0000000000ff782f */ /* 0x000fe20003800000 */
[----:B------:R-:W-:-:S04]  /*0f60*/  UIADD3 UR6, UPT, UPT, -UR6, 0x100000, URZ ;  /* 0x0010000006067890 */ /* 0x000fc8000fffe1ff */
[----:B------:R-:W-:Y:S02]  /*0f70*/  USHF.L.U32 UR7, UR6, 0xb, URZ ;  /* 0x0000000b06077899 */ /* 0x000fe400080006ff */
[----:B------:R-:W-:Y:S02]  /*0f80*/  USHF.L.U32 UR6, UR6, 0x1, URZ ;  /* 0x0000000106067899 */ /* 0x000fe400080006ff */
[----:B--2---:R-:W-:Y:S01]  /*0f90*/  ULEA UR4, UR5, UR4, 0x18 ;  /* 0x0000000405047291 */ /* 0x004fe2000f8ec0ff */
[----:B------:R-:W1:Y:S11]  /*0fa0*/  FENCE.VIEW.ASYNC.S ;  /* 0x00000000000073c6 */ /* 0x000e760000000000 */
[----:B-1----:R2:W1:Y:S01]  /*0fb0*/  SYNCS.EXCH.64 URZ, [UR4+0x230], UR6 ;  /* 0x0002300604ff75b2 */ /* 0x0024620008000100 */
[----:B------:R2:W1:Y:S01]  /*0fc0*/  SYNCS.EXCH.64 URZ, [UR4+0x240], UR6 ;  /* 0x0002400604ff75b2 */ /* 0x0004620008000100 */
[----:B------:R2:W1:Y:S01]  /*0fd0*/  SYNCS.EXCH.64 URZ, [UR4+0x238], UR6 ;  /* 0x0002380604ff75b2 */ /* 0x0004620008000100 */
[----:B------:R2:W1:Y:S02]  /*0fe0*/  SYNCS.EXCH.64 URZ, [UR4+0x248], UR6 ;  /* 0x0002480604ff75b2 */ /* 0x0004640008000100 */
[----:B--2---:R-:W-:Y:S01]  /*0ff0*/  NOP ;  /* 0x0000000000007918 */ /* 0x004fe20000000000 */
.L_x_15:
[----:B------:R-:W2:Y:S01]  /*1000*/  LDCU UR26, c[0x0][0x36c] ;  /* 0x00006d80ff1a77ac */ /* 0x000ea20008000800 */
[----:B------:R-:W-:Y:S01]  /*1010*/  ISETP.NE.OR P3, PT, R0, 0x2, !P3 ;  /* 0x000000020000780c */ /* 0x000fe20005f65670 */
[----:B------:R-:W-:Y:S01]  /*1020*/  NOP ;  /* 0x0000000000007918 */ /* 0x000fe20000000000 */
[----:B------:R-:W-:Y:S01]  /*1030*/  LOP3.LUT R0, R90, 0x1f, RZ, 0xc0, !PT ;  /* 0x0000001f5a007812 */ /* 0x000fe200078ec0ff */
[----:B------:R-:W-:Y:S02]  /*1040*/  UISETP.NE.AND UP4, UPT, UR21, 0x2, UPT ;  /* 0x000000021500788c */ /* 0x000fe4000bf85270 */
[----:B------:R-:W-:Y:S02]  /*1050*/  UISETP.NE.AND UP5, UPT, UR21, URZ, UPT ;  /* 0x000000ff1500728c */ /* 0x000fe4000bfa5270 */
[----:B--2---:R-:W-:-:S09]  /*1060*/  UISETP.EQ.U32.AND UP0, UPT, UR26, 0x1, UPT ;  /* 0x000000011a00788c */ /* 0x004fd2000bf02070 */
[----:B------:R-:W-:Y:S05]  /*1070*/  BRA.U !UP0, `(.L_x_16) ;  /* 0x0000000108087547 */ /* 0x000fea000b800000 */
[----:B-1-34-:R-:W-:Y:S01]  /*1080*/  UCGABAR_ARV ;  /* 0x00000000000079c7 */ /* 0x01afe20008000000 */
[----:B------:R-:W-:Y:S05]  /*1090*/  BRA `(.L_x_17) ;  /* 0x0000000000047947 */ /* 0x000fea0003800000 */
.L_x_16:
[----:B-1-34-:R-:W-:Y:S01]  /*10a0*/  NOP ;  /* 0x0000000000007918 */ /* 0x01afe20000000000 */
.L_x_17:
[----:B------:R-:W1:Y:S01]  /*10b0*/  S2UR UR7, SR_CTAID.X ;  /* 0x00000000000779c3 */ /* 0x000e620000002500 */
[----:B------:R-:W-:-:S05]  /*10c0*/  CS2R.32 R80, SR_CgaSize ;  /* 0x0000000000507805 */ /* 0x000fca0000008a00 */
[----:B------:R-:W-:-:S05]  /*10d0*/  IMAD R80, R80, -0xa0, RZ ;  /* 0xffffff6050507824 */ /* 0x000fca00078e02ff */
[----:B------:R-:W-:-:S14]  /*10e0*/  R2UR UR5, R80 ;  /* 0x00000000500572ca */ /* 0x000fdc00000e0000 */
[----:B------:R-:W2:Y:S01]  /*10f0*/  LDCU UR5, c[0x0][UR5+0x2b0] ;  /* 0x00005600050577ac */ /* 0x000ea20008000800 */
[----:B------:R-:W-:-:S05]  /*1100*/  CS2R.32 R80, SR_CgaSize ;  /* 0x0000000000507805 */ /* 0x000fca0000008a00 */
[----:B------:R-:W-:-:S05]  /*1110*/  IMAD R80, R80, -0xa0, RZ ;  /* 0xffffff6050507824 */ /* 0x000fca00078e02ff */
[----:B------:R-:W-:-:S14]  /*1120*/  R2UR UR4, R80 ;  /* 0x00000000500472ca */ /* 0x000fdc00000e0000 */
[----:B------:R-:W3:Y:S01]  /*1130*/  LDCU UR4, c[0x0][UR4+0x2b4] ;  /* 0x00005680040477ac */ /* 0x000ee20008000800 */
[----:B------:R-:W4:Y:S01]  /*1140*/  S2UR UR8, SR_CTAID.Y ;  /* 0x00000000000879c3 */ /* 0x000f220000002600 */
[----:B------:R-:W-:-:S05]  /*1150*/  CS2R.32 R80, SR_CgaSize ;  /* 0x0000000000507805 */ /* 0x000fca0000008a00 */
[----:B------:R-:W-:-:S05]  /*1160*/  IMAD R80, R80, -0xa0, RZ ;  /* 0xffffff6050507824 */ /* 0x000fca00078e02ff */
[----:B------:R-:W-:-:S14]  /*1170*/  R2UR UR9, R80 ;  /* 0x00000000500972ca */ /* 0x000fdc00000e0000 */
[----:B------:R-:W3:Y:S01]  /*1180*/  LDCU UR9, c[0x0][UR9+0x2a0] ;  /* 0x00005400090977ac */ /* 0x000ee20008000800 */
[----:B------:R-:W-:-:S05]  /*1190*/  CS2R.32 R80, SR_CgaSize ;  /* 0x0000000000507805 */ /* 0x000fca0000008a00 */
[----:B------:R-:W-:-:S05]  /*11a0*/  IMAD R80, R80, -0xa0, RZ ;  /* 0xffffff6050507824 */ /* 0x000fca00078e02ff */
[----:B------:R-:W-:-:S14]  /*11b0*/  R2UR UR61, R80 ;  /* 0x00000000503d72ca */ /* 0x000fdc00000e0000 */
[----:B------:R-:W3:Y:S01]  /*11c0*/  LDCU UR61, c[0x0][UR61+0x2a4] ;  /* 0x000054803d3d77ac */ /* 0x000ee20008000800 */
[----:B------:R-:W3:Y:S01]  /*11d0*/  S2UR UR6, SR_CgaCtaId ;  /* 0x00000000000679c3 */ /* 0x000ee20000008800 */
[----:B------:R-:W3:Y:S01]  /*11e0*/  LDCU UR22, c[0x0][0xb24] ;  /* 0x00016480ff1677ac */ /* 0x000ee20008000800 */
[----:B------:R-:W3:Y:S01]  /*11f0*/  LDCU UR42, c[0x0][0xb24] ;  /* 0x00016480ff2a77ac */ /* 0x000ee20008000800 */
[----:B-1----:R-:W-:-:S05]  /*1200*/  I2FP.F32.U32 R3, UR7 ;  /* 0x0000000700037c45 */ /* 0x002fca0008201000 */
[----:B------:R-:W1:Y:S01]  /*1210*/  S2UR UR36, SR_CTAID.Z ;  /* 0x00000000002479c3 */ /* 0x000e620000002700 */
[----:B------:R-:W1:Y:S01]  /*1220*/  LDCU UR25, c[0x0][0xb30] ;  /* 0x00016600ff1977ac */ /* 0x000e620008000800 */
[----:B--2---:R-:W-:Y:S01]  /*1230*/  FMUL R3, R3, UR5 ;  /* 0x0000000503037c20 */ /* 0x004fe20008400000 */
[----:B------:R-:W-:Y:S01]  /*1240*/  UMOV UR20, UR7 ;  /* 0x0000000700147c82 */ /* 0x000fe20008000000 */
[----:B----4-:R-:W-:Y:S01]  /*1250*/  I2FP.F32.U32 R2, UR8 ;  /* 0x0000000800027c45 */ /* 0x010fe20008201000 */
[----:B------:R-:W-:-:S03]  /*1260*/  UMOV UR24, UR8 ;  /* 0x0000000800187c82 */ /* 0x000fc60008000000 */
[----:B------:R-:W2:Y:S01]  /*1270*/  F2I.U32.TRUNC.NTZ R3, R3 ;  /* 0x0000000300037305 */ /* 0x000ea2000020f000 */
[----:B---3--:R-:W-:Y:S01]  /*1280*/  FMUL R2, R2, UR4 ;  /* 0x0000000402027c20 */ /* 0x008fe20008400000 */
[----:B------:R-:W-:-:S06]  /*1290*/  ULOP3.LUT UR4, UR6, 0x1, URZ, 0xc0, !UPT ;  /* 0x0000000106047892 */ /* 0x000fcc000f8ec0ff */
[----:B------:R-:W3:Y:S01]  /*12a0*/  F2I.U32.TRUNC.NTZ R2, R2 ;  /* 0x0000000200027305 */ /* 0x000ee2000020f000 */
[----:B------:R-:W-:-:S04]  /*12b0*/  UISETP.NE.U32.AND UP6, UPT, UR4, 0x1, UPT ;  /* 0x000000010400788c */ /* 0x000fc8000bfc5070 */
[----:B------:R-:W-:Y:S01]  /*12c0*/  USEL UR4, URZ, 0x600, UP6 ;  /* 0x00000600ff047887 */ /* 0x000fe2000b000000 */
[----:B--2---:R-:W-:Y:S02]  /*12d0*/  R2UR UR6, R3 ;  /* 0x00000000030672ca */ /* 0x004fe400000e0000 */
[----:B---3--:R-:W-:Y:S02]  /*12e0*/  R2UR UR5, R2 ;  /* 0x00000000020572ca */ /* 0x008fe400000e0000 */
[----:B------:R-:W-:-:S09]  /*12f0*/  PRMT R2, RZ, 0x7610, R2 ;  /* 0x00007610ff027816 */ /* 0x000fd20000000002 */
[----:B------:R-:W-:-:S04]  /*1300*/  UIADD3 UR6, UPT, UPT, -UR6, URZ, URZ ;  /* 0x000000ff06067290 */ /* 0x000fc8000fffe1ff */
[----:B------:R-:W-:Y:S02]  /*1310*/  UIMAD UR6, UR9, UR6, UR7 ;  /* 0x00000006090672a4 */ /* 0x000fe4000f8e0207 */
[----:B------:R-:W-:-:S04]  /*1320*/  UIADD3 UR5, UPT, UPT, -UR5, URZ, URZ ;  /* 0x000000ff05057290 */ /* 0x000fc8000fffe1ff */
[----:B------:R-:W-:Y:S01]  /*1330*/  IMAD.U32 R80, RZ, RZ, UR6 ;  /* 0x00000006ff507e24 */ /* 0x000fe2000f8e00ff */
[----:B------:R-:W-:Y:S01]  /*1340*/  UIMAD UR61, UR61, UR5, UR8 ;  /* 0x000000053d3d72a4 */ /* 0x000fe2000f8e0208 */
[----:B-1----:R-:W-:Y:S11]  /*1350*/  BRA.U UP5, `(.L_x_18) ;  /* 0x0000000105287547 */ /* 0x002ff6000b800000 */
[----:B------:R-:W-:Y:S01]  /*1360*/  R2UR UR7, R80 ;  /* 0x00000000500772ca */ /* 0x000fe200000e0000 */
[----:B------:R-:W-:-:S04]  /*1370*/  UISETP.NE.AND UP0, UPT, UR61, URZ, UPT ;  /* 0x000000ff3d00728c */ /* 0x000fc8000bf05270 */
[----:B------:R-:W-:Y:S02]  /*1380*/  USEL UR5, URZ, 0x2, UP0 ;  /* 0x00000002ff057887 */ /* 0x000fe40008000000 */
[----:B------:R-:W-:-:S06]  /*1390*/  UISETP.NE.AND UP0, UPT, UR61, URZ, UPT ;  /* 0x000000ff3d00728c */ /* 0x000fcc000bf05270 */
[----:B------:R-:W-:-:S04]  /*13a0*/  UISETP.EQ.OR UP0, UPT, UR7, URZ, !UP0 ;  /* 0x000000ff0700728c */ /* 0x000fc8000c702670 */
[----:B------:R-:W-:Y:S02]  /*13b0*/  USEL UR6, URZ, 0x1, !UP0 ;  /* 0x00000001ff067887 */ /* 0x000fe4000c000000 */
[----:B------:R-:W-:-:S04]  /*13c0*/  UISETP.NE.AND UP0, UPT, UR7, 0x1, UPT ;  /* 0x000000010700788c */ /* 0x000fc8000bf05270 */
[----:B------:R-:W-:-:S04]  /*13d0*/  USEL UR5, UR5, 0x2, UP0 ;  /* 0x0000000205057887 */ /* 0x000fc80008000000 */
[----:B------:R-:W-:-:S06]  /*13e0*/  UIADD3 UR5, UPT, UPT, UR6, UR5, URZ ;  /* 0x0000000506057290 */ /* 0x000fcc000fffe0ff */
[----:B------:R-:W-:-:S07]  /*13f0*/  MOV R2, UR5 ;  /* 0x0000000500027c02 */ /* 0x000fce0008000f00 */
.L_x_18:
[----:B------:R-:W-:-:S09]  /*1400*/  UISETP.GE.AND UP0, UPT, UR22, 0x1, UPT ;  /* 0x000000011600788c */ /* 0x000fd2000bf06270 */
[----:B------:R-:W-:Y:S05]  /*1410*/  BRA.U !UP0, `(.L_x_19) ;  /* 0x0000000108d07547 */ /* 0x000fea000b800000 */
[----:B------:R-:W1:Y:S01]  /*1420*/  LDCU UR23, c[0x0][0xb0c] ;  /* 0x00016180ff1777ac */ /* 0x000e620008000800 */
[----:B------:R-:W2:Y:S01]  /*1430*/  LDCU.128 UR16, c[0x0][0xb10] ;  /* 0x00016200ff1077ac */ /* 0x000ea20008000c00 */
[----:B------:R-:W3:Y:S01]  /*1440*/  LDCU UR7, c[0x0][0x370] ;  /* 0x00006e00ff0777ac */ /* 0x000ee20008000800 */
[----:B------:R-:W4:Y:S01]  /*1450*/  LDCU UR14, c[0x0][0xb20] ;  /* 0x00016400ff0e77ac */ /* 0x000f220008000800 */
[----:B------:R-:W-:Y:S02]  /*1460*/  UISETP.NE.AND UP1, UPT, UR22, 0x1, UPT ;  /* 0x000000011600788c */ /* 0x000fe4000bf25270 */
[----:B-1----:R-:W-:Y:S02]  /*1470*/  UISETP.NE.AND UP0, UPT, UR23, 0x1, UPT ;  /* 0x000000011700788c */ /* 0x002fe4000bf05270 */
[----:B--2---:R-:W-:Y:S02]  /*1480*/  UIMAD.WIDE.U32 UR10, UR20, UR16, URZ ;  /* 0x00000010140a72a5 */ /* 0x004fe4000f8e00ff */
[----:B---3--:R-:W-:-:S05]  /*1490*/  UIMAD.WIDE.U32 UR8, UR7, UR16, URZ ;  /* 0x00000010070872a5 */ /* 0x008fca000f8e00ff */
[----:B------:R-:W-:Y:S01]  /*14a0*/  UMOV UR6, UR11 ;  /* 0x0000000b00067c82 */ /* 0x000fe20008000000 */
[----:B------:R-:W-:Y:S02]  /*14b0*/  UIMAD.WIDE.U32 UR10, UR24, UR19, URZ ;  /* 0x00000013180a72a5 */ /* 0x000fe4000f8e00ff */
[----:B------:R-:W-:Y:S01]  /*14c0*/  USHF.R.U32.HI UR6, URZ, UR17, UR6 ;  /* 0x00000011ff067299 */ /* 0x000fe20008011606 */
[----:B------:R-:W-:Y:S02]  /*14d0*/  UMOV UR8, UR9 ;  /* 0x0000000900087c82 */ /* 0x000fe40008000000 */
[----:B------:R-:W-:Y:S02]  /*14e0*/  @UP0 USHF.R.U32.HI UR7, URZ, UR17, UR8 ;  /* 0x00000011ff070299 */ /* 0x000fe40008011608 */
[----:B------:R-:W1:Y:S01]  /*14f0*/  LDCU UR8, c[0x0][0x374] ;  /* 0x00006e80ff0877ac */ /* 0x000e620008000800 */
[----:B------:R-:W-:-:S03]  /*1500*/  UMOV UR5, UR11 ;  /* 0x0000000b00057c82 */ /* 0x000fc60008000000 */
[----:B------:R-:W2:Y:S01]  /*1510*/  LDCU.64 UR10, c[0x0][0xb28] ;  /* 0x00016500ff0a77ac */ /* 0x000ea20008000a00 */
[----:B------:R-:W-:Y:S02]  /*1520*/  USEL UR6, UR20, UR6, !UP0 ;  /* 0x0000000614067287 */ /* 0x000fe4000c000000 */
[----:B------:R-:W-:Y:S02]  /*1530*/  UISETP.NE.AND UP0, UPT, UR18, 0x1, UPT ;  /* 0x000000011200788c */ /* 0x000fe4000bf05270 */
[----:B----4-:R-:W-:-:S04]  /*1540*/  USHF.R.U32.HI UR5, URZ, UR14, UR5 ;  /* 0x0000000eff057299 */ /* 0x010fc80008011605 */
[----:B------:R-:W-:Y:S02]  /*1550*/  USEL UR5, UR24, UR5, !UP0 ;  /* 0x0000000518057287 */ /* 0x000fe4000c000000 */
[----:B-1----:R-:W-:-:S07]  /*1560*/  UIMAD.WIDE.U32 UR12, UR8, UR19, URZ ;  /* 0x00000013080c72a5 */ /* 0x002fce000f8e00ff */
[----:B------:R-:W-:Y:S02]  /*1570*/  UMOV UR9, UR13 ;  /* 0x0000000d00097c82 */ /* 0x000fe40008000000 */
[----:B------:R-:W-:Y:S02]  /*1580*/  @UP0 USHF.R.U32.HI UR8, URZ, UR14, UR9 ;  /* 0x0000000eff080299 */ /* 0x000fe40008011609 */
[----:B--2---:R-:W-:Y:S02]  /*1590*/  UIMAD.WIDE.U32 UR14, UR7, UR10, URZ ;  /* 0x0000000a070e72a5 */ /* 0x004fe4000f8e00ff */
[----:B------:R-:W-:-:S05]  /*15a0*/  UIMAD.WIDE.U32 UR12, UR8, UR10, URZ ;  /* 0x0000000a080c72a5 */ /* 0x000fca000f8e00ff */
[----:B------:R-:W-:Y:S02]  /*15b0*/  UMOV UR14, UR15 ;  /* 0x0000000f000e7c82 */ /* 0x000fe40008000000 */
[----:B------:R-:W-:Y:S01]  /*15c0*/  UMOV UR12, UR13 ;  /* 0x0000000d000c7c82 */ /* 0x000fe20008000000 */
[----:B------:R-:W-:Y:S02]  /*15d0*/  @UP1 USHF.R.U32.HI UR7, URZ, UR11, UR14 ;  /* 0x0000000bff071299 */ /* 0x000fe4000801160e */
[----:B------:R-:W-:Y:S02]  /*15e0*/  @UP1 USHF.R.U32.HI UR8, URZ, UR11, UR12 ;  /* 0x0000000bff081299 */ /* 0x000fe4000801160c */
[----:B------:R-:W-:Y:S02]  /*15f0*/  UIMAD.WIDE.U32 UR12, UR5, UR10, URZ ;  /* 0x0000000a050c72a5 */ /* 0x000fe4000f8e00ff */
[----:B------:R-:W-:Y:S02]  /*1600*/  UIMAD UR8, UR8, UR22, URZ ;  /* 0x00000016080872a4 */ /* 0x000fe4000f8e02ff */
[----:B------:R-:W-:-:S02]  /*1610*/  UIMAD UR9, UR7, UR22, URZ ;  /* 0x00000016070972a4 */ /* 0x000fc4000f8e02ff */
[----:B------:R-:W-:-:S04]  /*1620*/  UISETP.GE.AND UP0, UPT, UR5, UR8, UPT ;  /* 0x000000080500728c */ /* 0x000fc8000bf06270 */
[----:B------:R-:W-:Y:S02]  /*1630*/  UISETP.GE.OR UP0, UPT, UR6, UR9, UP0 ;  /* 0x000000090600728c */ /* 0x000fe40008706670 */
[----:B------:R-:W-:-:S03]  /*1640*/  UIMAD.WIDE.U32 UR8, UR6, UR10, URZ ;  /* 0x0000000a060872a5 */ /* 0x000fc6000f8e00ff */
[----:B------:R-:W-:Y:S02]  /*1650*/  UMOV UR10, UR13 ;  /* 0x0000000d000a7c82 */ /* 0x000fe40008000000 */
[----:B------:R-:W-:-:S04]  /*1660*/  USHF.R.U32.HI UR10, URZ, UR11, UR10 ;  /* 0x0000000bff0a7299 */ /* 0x000fc8000801160a */
[----:B------:R-:W-:Y:S02]  /*1670*/  USEL UR8, UR5, UR10, !UP1 ;  /* 0x0000000a05087287 */ /* 0x000fe4000c800000 */
[----:B------:R-:W-:Y:S02]  /*1680*/  @!UP0 USHF.R.U32.HI UR9, URZ, UR11, UR9 ;  /* 0x0000000bff098299 */ /* 0x000fe40008011609 */
[----:B------:R-:W-:Y:S02]  /*1690*/  UIADD3 UR10, UPT, UPT, -UR8, URZ, URZ ;  /* 0x000000ff080a7290 */ /* 0x000fe4000fffe1ff */
[----:B------:R-:W-:Y:S02]  /*16a0*/  @!UP0 USEL UR9, UR6, UR9, !UP1 ;  /* 0x0000000906098287 */ /* 0x000fe4000c800000 */
[----:B------:R-:W-:Y:S02]  /*16b0*/  UIMAD UR10, UR22, UR10, UR5 ;  /* 0x0000000a160a72a4 */ /* 0x000fe4000f8e0205 */
[----:B------:R-:W-:-:S02]  /*16c0*/  UIADD3 UR11, UPT, UPT, -UR6, URZ, URZ ;  /* 0x000000ff060b7290 */ /* 0x000fc4000fffe1ff */
[----:B------:R-:W-:Y:S02]  /*16d0*/  @!UP0 UIMAD UR10, UR10, UR7, UR9 ;  /* 0x000000070a0a82a4 */ /* 0x000fe4000f8e0209 */
[----:B------:R-:W-:Y:S02]  /*16e0*/  @!UP0 UIADD3 UR8, UPT, UPT, UR8, -UR9, URZ ;  /* 0x8000000908088290 */ /* 0x000fe4000fffe0ff */
[----:B------:R-:W-:Y:S02]  /*16f0*/  UIADD3 UR7, UPT, UPT, -UR5, URZ, URZ ;  /* 0x000000ff05077290 */ /* 0x000fe4000fffe1ff */
[----:B------:R-:W-:Y:S02]  /*1700*/  @!UP0 UIMAD UR5, UR8, UR22, UR6 ;  /* 0x00000016080582a4 */ /* 0x000fe4000f8e0206 */
[----:B------:R-:W-:Y:S02]  /*1710*/  UIMAD UR24, UR18, UR7, UR24 ;  /* 0x00000007121872a4 */ /* 0x000fe4000f8e0218 */
[----:B------:R-:W-:Y:S01]  /*1720*/  UIMAD UR20, UR23, UR11, UR20 ;  /* 0x0000000b171472a4 */ /* 0x000fe2000f8e0214 */
[----:B------:R-:W-:Y:S01]  /*1730*/  @!UP0 UMOV UR6, UR10 ;  /* 0x0000000a00068c82 */ /* 0x000fe20008000000 */
[----:B------:R-:W-:-:S02]  /*1740*/  UIMAD UR24, UR5, UR18, UR24 ;  /* 0x00000012051872a4 */ /* 0x000fc4000f8e0218 */
[----:B------:R-:W-:-:S12]  /*1750*/  UIMAD UR20, UR6, UR23, UR20 ;  /* 0x00000017061472a4 */ /* 0x000fd8000f8e0214 */
.L_x_19:
[----:B------:R-:W-:-:S09]  /*1760*/  UISETP.NE.AND UP0, UPT, UR25, 0x1, UPT ;  /* 0x000000011900788c */ /* 0x000fd2000bf05270 */
[----:B------:R-:W-:Y:S05]  /*1770*/  BRA.U UP0, `(.L_x_20) ;  /* 0x0000000100447547 */ /* 0x000fea000b800000 */
[----:B------:R-:W1:Y:S01]  /*1780*/  LDCU.128 UR8, c[0x0][0xb10] ;  /* 0x00016200ff0877ac */ /* 0x000e620008000c00 */
[----:B------:R-:W2:Y:S01]  /*1790*/  LDCU UR12, c[0x0][0xb0c] ;  /* 0x00016180ff0c77ac */ /* 0x000ea20008000800 */
[----:B-1----:R-:W-:Y:S02]  /*17a0*/  UIMAD.WIDE.U32 UR6, UR20, UR8, URZ ;  /* 0x00000008140672a5 */ /* 0x002fe4000f8e00ff */
[----:B--2---:R-:W-:-:S05]  /*17b0*/  UISETP.NE.AND UP0, UPT, UR12, 0x1, UPT ;  /* 0x000000010c00788c */ /* 0x004fca000bf05270 */
[----:B------:R-:W-:Y:S01]  /*17c0*/  UMOV UR5, UR7 ;  /* 0x0000000700057c82 */ /* 0x000fe20008000000 */
[----:B------:R-:W-:Y:S02]  /*17d0*/  UIMAD.WIDE.U32 UR6, UR24, UR11, URZ ;  /* 0x0000000b180672a5 */ /* 0x000fe4000f8e00ff */
[----:B------:R-:W-:Y:S01]  /*17e0*/  USHF.R.U32.HI UR5, URZ, UR9, UR5 ;  /* 0x00000009ff057299 */ /* 0x000fe20008011605 */
[----:B------:R-:W1:Y:S03]  /*17f0*/  LDCU UR9, c[0x0][0xb20] ;  /* 0x00016400ff0977ac */ /* 0x000e660008000800 */
[----:B------:R-:W-:Y:S02]  /*1800*/  USEL UR8, UR20, UR5, !UP0 ;  /* 0x0000000514087287 */ /* 0x000fe4000c000000 */
[----:B------:R-:W-:Y:S01]  /*1810*/  UISETP.NE.AND UP0, UPT, UR10, 0x1, UPT ;  /* 0x000000010a00788c */ /* 0x000fe2000bf05270 */
[----:B------:R-:W-:-:S02]  /*1820*/  UMOV UR5, UR7 ;  /* 0x0000000700057c82 */ /* 0x000fc40008000000 */
[----:B-1----:R-:W-:-:S04]  /*1830*/  USHF.R.U32.HI UR5, URZ, UR9, UR5 ;  /* 0x00000009ff057299 */ /* 0x002fc80008011605 */
[----:B------:R-:W-:-:S04]  /*1840*/  USEL UR5, UR24, UR5, !UP0 ;  /* 0x0000000518057287 */ /* 0x000fc8000c000000 */
[----:B------:R-:W-:Y:S02]  /*1850*/  UIADD3 UR6, UPT, UPT, UR8, -UR5, URZ ;  /* 0x8000000508067290 */ /* 0x000fe4000fffe0ff */
[----:B------:R-:W-:Y:S02]  /*1860*/  UIADD3 UR5, UPT, UPT, -UR8, UR5, URZ ;  /* 0x0000000508057290 */ /* 0x000fe4000fffe1ff */
[----:B------:R-:W-:Y:S02]  /*1870*/  UIMAD UR24, UR6, UR10, UR24 ;  /* 0x0000000a061872a4 */ /* 0x000fe4000f8e0218 */
[----:B------:R-:W-:-:S12]  /*1880*/  UIMAD UR20, UR5, UR12, UR20 ;  /* 0x0000000c051472a4 */ /* 0x000fd8000f8e0214 */
.L_x_20:
[----:B------:R-:W-:Y:S02]  /*1890*/  UISETP.EQ.U32.AND UP0, UPT, UR26, 0x1, UPT ;  /* 0x000000011a00788c */ /* 0x000fe4000bf02070 */
[----:B------:R-:W-:-:S07]  /*18a0*/  UISETP.NE.AND UP1, UPT, UR21, 0x2, UPT ;  /* 0x000000021500788c */ /* 0x000fce000bf25270 */
[----:B------:R-:W-:Y:S05]  /*18b0*/  BRA.U !UP0, `(.L_x_21) ;  /* 0x00000001080c7547 */ /* 0x000fea000b800000 */
[----:B------:R-:W-:Y:S01]  /*18c0*/  UCGABAR_WAIT ;  /* 0x0000000000007dc7 */ /* 0x000fe20008000000 */
[----:B------:R-:W-:Y:S01]  /*18d0*/  CCTL.IVALL ;  /* 0x00000000ff00798f */ /* 0x000fe20002000000 */
[----:B------:R-:W-:Y:S05]  /*18e0*/  BRA `(.L_x_22) ;  /* 0x0000000000047947 */ /* 0x000fea0003800000 */
.L_x_21:
[----:B------:R-:W-:Y:S06]  /*18f0*/  BAR.SYNC.DEFER_BLOCKING 0x0 ;  /* 0x0000000000007b1d */ /* 0x000fec0000010000 */
.L_x_22:
[----:B------:R-:W-:Y:S05]  /*1900*/  BRA.U UP1, `(.L_x_23) ;  /* 0x0000001d01bc7547 */ /* 0x000fea000b800000 */
[----:B------:R-:W1:Y:S01]  /*1910*/  LDCU UR7, c[0x0][0x38c] ;  /* 0x00007180ff0777ac */ /* 0x000e620008000800 */
[----:B------:R-:W2:Y:S01]  /*1920*/  S2UR UR8, SR_CgaCtaId ;  /* 0x00000000000879c3 */ /* 0x000ea20000008800 */
[----:B------:R-:W-:Y:S01]  /*1930*/  PLOP3.LUT P1, PT, PT, PT, UP3, 0x80, 0x8 ;  /* 0x000000000008781c */ /* 0x000fe20003f2f038 */
[----:B------:R-:W-:Y:S01]  /*1940*/  IMAD.MOV.U32 R12, RZ, RZ, 0x1 ;  /* 0x00000001ff0c7424 */ /* 0x000fe200078e00ff */
[----:B------:R-:W-:Y:S01]  /*1950*/  UISETP.NE.AND UP0, UPT, UR21, URZ, UPT ;  /* 0x000000ff1500728c */ /* 0x000fe2000bf05270 */
[----:B------:R-:W-:Y:S01]  /*1960*/  ISETP.EQ.OR P2, PT, R0, RZ, P3 ;  /* 0x000000ff0000720c */ /* 0x000fe20001f42670 */
[----:B------:R-:W-:Y:S01]  /*1970*/  USEL UR26, URZ, 0x1, UP4 ;  /* 0x00000001ff1a7887 */ /* 0x000fe2000a000000 */
[----:B------:R-:W-:Y:S01]  /*1980*/  PLOP3.LUT P1, PT, P1, PT, PT, 0x8, 0x80 ;  /* 0x000000000080781c */ /* 0x000fe20000f2e170 */
[----:B------:R-:W-:Y:S01]  /*1990*/  UMOV UR15, 0x400 ;  /* 0x00000400000f7882 */ /* 0x000fe20000000000 */
[----:B------:R-:W-:Y:S01]  /*19a0*/  CS2R R10, SRZ ;  /* 0x00000000000a7805 */ /* 0x000fe2000001ff00 */
[----:B------:R-:W-:Y:S01]  /*19b0*/  USEL UR26, UR26, 0x2, UP0 ;  /* 0x000000021a1a7887 */ /* 0x000fe20008000000 */
[----:B------:R-:W-:Y:S01]  /*19c0*/  IMAD.MOV.U32 R9, RZ, RZ, RZ ;  /* 0x000000ffff097224 */ /* 0x000fe200078e00ff */
[----:B------:R-:W3:Y:S01]  /*19d0*/  LDCU UR40, c[0x0][0x370] ;  /* 0x00006e00ff2877ac */ /* 0x000ee20008000800 */
[----:B------:R-:W-:Y:S01]  /*19e0*/  IMAD.MOV.U32 R8, RZ, RZ, 0x1 ;  /* 0x00000001ff087424 */ /* 0x000fe200078e00ff */
[----:B------:R-:W4:Y:S01]  /*19f0*/  LDCU.64 UR28, c[0x0][0x348] ;  /* 0x00006900ff1c77ac */ /* 0x000f220008000a00 */
[----:B-1----:R-:W-:-:S02]  /*1a00*/  UIADD3 UR6, UPT, UPT, UR7, 0xf, URZ ;  /* 0x0000000f07067890 */ /* 0x002fc4000fffe0ff */
[----:B------:R-:W-:Y:S02]  /*1a10*/  USHF.R.U32.HI UR45, URZ, 0x4, UR4 ;  /* 0x00000004ff2d7899 */ /* 0x000fe40008011604 */
[----:B------:R-:W-:Y:S02]  /*1a20*/  USHF.R.S32.HI UR5, URZ, 0x1f, UR6 ;  /* 0x0000001fff057899 */ /* 0x000fe40008011406 */
[----:B--2---:R-:W-:Y:S02]  /*1a30*/  ULEA UR15, UR8, UR15, 0x18 ;  /* 0x0000000f080f7291 */ /* 0x004fe4000f8ec0ff */
[----:B------:R-:W-:Y:S02]  /*1a40*/  ULEA.HI UR5, UR5, UR6, URZ, 0x4 ;  /* 0x0000000605057291 */ /* 0x000fe4000f8f20ff */
[----:B------:R-:W-:Y:S02]  /*1a50*/  UIADD3 UR6, UPT, UPT, UR7, -0x1, URZ ;  /* 0xffffffff07067890 */ /* 0x000fe4000fffe0ff */
[----:B------:R-:W-:-:S02]  /*1a60*/  USHF.R.S32.HI UR43, URZ, 0x4, UR5 ;  /* 0x00000004ff2b7899 */ /* 0x000fc40008011405 */
[----:B------:R-:W-:Y:S02]  /*1a70*/  UISETP.GE.U32.AND UP1, UPT, UR6, -0x1f, UPT ;  /* 0xffffffe10600788c */ /* 0x000fe4000bf26070 */
[----:B------:R-:W-:Y:S02]  /*1a80*/  UISETP.LT.U32.AND UP0, UPT, UR43, 0x19, UPT ;  /* 0x000000192b00788c */ /* 0x000fe4000bf01070 */
[----:B------:R-:W-:Y:S02]  /*1a90*/  UIADD3 UR5, UPT, UPT, UR15, 0xc00, URZ ;  /* 0x00000c000f057890 */ /* 0x000fe4000fffe0ff */
[----:B------:R-:W-:Y:S02]  /*1aa0*/  USEL UR41, UR43, 0x19, UP0 ;  /* 0x000000192b297887 */ /* 0x000fe40008000000 */
[----:B------:R-:W-:Y:S02]  /*1ab0*/  @UP6 UIADD3 UR5, UPT, UPT, UR15, URZ, URZ ;  /* 0x000000ff0f056290 */ /* 0x000fe4000fffe0ff */
[----:B------:R-:W-:-:S02]  /*1ac0*/  UIADD3 UR21, UPT, UPT, UR41, -0x1, URZ ;  /* 0xffffffff29157890 */ /* 0x000fc4000fffe0ff */
[----:B------:R-:W-:Y:S02]  /*1ad0*/  @UP1 UIADD3 UR21, UPT, UPT, UR41, URZ, URZ ;  /* 0x000000ff29151290 */ /* 0x000fe4000fffe0ff */
[----:B------:R-:W-:Y:S01]  /*1ae0*/  UIADD3 UR46, UPT, UPT, UR7, 0x1e, URZ ;  /* 0x0000001e072e7890 */ /* 0x000fe2000fffe0ff */
[----:B------:R-:W1:Y:S01]  /*1af0*/  LDCU UR39, c[0x0][0x374] ;  /* 0x00006e80ff2777ac */ /* 0x000e620008000800 */
[----:B------:R-:W-:Y:S02]  /*1b00*/  UIADD3 UR5, UPT, UPT, UR5, 0x13000, URZ ;  /* 0x0001300005057890 */ /* 0x000fe4000fffe0ff */
[----:B------:R-:W-:Y:S02]  /*1b10*/  UIADD3 UR44, UPT, UPT, UR43, -UR41, URZ ;  /* 0x800000292b2c7290 */ /* 0x000fe4000fffe0ff */
[----:B------:R-:W-:Y:S01]  /*1b20*/  UIADD3 UR21, UPT, UPT, UR21, 0x1, URZ ;  /* 0x0000000115157890 */ /* 0x000fe2000fffe0ff */
[----:B---34-:R-:W-:-:S11]  /*1b30*/  UMOV UR13, URZ ;  /* 0x000000ff000d7c82 */ /* 0x018fd60008000000 */
.L_x_43:
[----:B------:R-:W2:Y:S02]  /*1b40*/  S2UR UR6, SR_CgaCtaId ;  /* 0x00000000000679c3 */ /* 0x000ea40000008800 */
[----:B--2---:R-:W-:-:S09]  /*1b50*/  UISETP.NE.AND UP0, UPT, UR6, URZ, UPT ;  /* 0x000000ff0600728c */ /* 0x004fd2000bf05270 */
[----:B-1----:R-:W-:Y:S05]  /*1b60*/  BRA.U UP0, `(.L_x_24) ;  /* 0x0000000100287547 */ /* 0x002fea000b800000 */
[----:B------:R-:W-:Y:S02]  /*1b70*/  LEA R0, R9, UR15, 0x3 ;  /* 0x0000000f09007c11 */ /* 0x000fe4000f8e18ff */
[----:B------:R-:W-:-:S04]  /*1b80*/  SHF.L.U32 R3, R8, 0x1f, RZ ;  /* 0x0000001f08037819 */ /* 0x000fc800000006ff */
[----:B------:R-:W2:Y:S02]  /*1b90*/  SYNCS.PHASECHK.TRANS64.TRYWAIT P0, [R0+URZ+0x240], R3 ;  /* 0x00024003000075a7 */ /* 0x000ea400080011ff */
[----:B--2---:R-:W-:Y:S05]  /*1ba0*/  @!P0 BRA `(.L_x_25) ;  /* 0x0000007800908947 */ /* 0x004fea0003800000 */
.L_x_151:
[----:B------:R3:W-:Y:S01]  /*1bb0*/  SYNCS.ARRIVE.TRANS64.A1T0 RZ, [R0+URZ+0x230], RZ ;  /* 0x000230ff00ff79a7 */ /* 0x0007e200081000ff */
[----:B------:R-:W-:-:S05]  /*1bc0*/  VIADD R9, R9, 0x1 ;  /* 0x0000000109097836 */ /* 0x000fca0000000000 */
[----:B------:R-:W-:-:S04]  /*1bd0*/  ISETP.NE.AND P0, PT, R9, 0x2, PT ;  /* 0x000000020900780c */ /* 0x000fc80003f05270 */
[----:B--2---:R-:W-:Y:S02]  /*1be0*/  SEL R3, RZ, 0x1, P0 ;  /* 0x00000001ff037807 */ /* 0x004fe40000000000 */
[----:B------:R-:W-:Y:S02]  /*1bf0*/  SEL R9, R9, RZ, P0 ;  /* 0x000000ff09097207 */ /* 0x000fe40000000000 */
[----:B------:R-:W-:-:S07]  /*1c00*/  LOP3.LUT R8, R8, R3, RZ, 0x3c, !PT ;  /* 0x0000000308087212 */ /* 0x000fce00078e3cff */
.L_x_24:
[----:B------:R-:W-:Y:S01]  /*1c10*/  ULEA UR6, UR13, UR15, 0x3 ;  /* 0x0000000f0d067291 */ /* 0x000fe2000f8e18ff */
[----:B---3--:R-:W-:Y:S01]  /*1c20*/  SHF.L.U32 R0, R12, 0x1f, RZ ;  /* 0x0000001f0c007819 */ /* 0x008fe200000006ff */
[----:B------:R-:W-:Y:S02]  /*1c30*/  UISETP.GE.U32.AND UP0, UPT, UR46, 0x1f, UPT ;  /* 0x0000001f2e00788c */ /* 0x000fe4000bf06070 */
[----:B------:R-:W-:Y:S02]  /*1c40*/  USHF.L.U32 UR35, UR20, 0x6, URZ ;  /* 0x0000000614237899 */ /* 0x000fe400080006ff */
[----:B------:R-:W-:Y:S01]  /*1c50*/  UIMAD UR19, UR24, 0xc0, UR45 ;  /* 0x000000c0181378a4 */ /* 0x000fe2000f8e022d */
[----:B------:R-:W-:Y:S02]  /*1c60*/  UMOV UR14, URZ ;  /* 0x000000ff000e7c82 */ /* 0x000fe40008000000 */
[----:B------:R2:W3:Y:S02]  /*1c70*/  SYNCS.PHASECHK.TRANS64.TRYWAIT P0, [UR6+0xc8], R0 ;  /* 0x0000c800ff0075a7 */ /* 0x0004e40008001106 */
[----:B------:R-:W-:Y:S07]  /*1c80*/  BRA.U !UP0, `(.L_x_26) ;  /* 0x0000000108c07547 */ /* 0x000fee000b800000 */
[----:B------:R-:W-:Y:S01]  /*1c90*/  UMOV UR8, URZ ;  /* 0x000000ff00087c82 */ /* 0x000fe20008000000 */
[----:B------:R-:W-:-:S05]  /*1ca0*/  UMOV UR7, UR13 ;  /* 0x0000000d00077c82 */ /* 0x000fca0008000000 */
.L_x_32:
[----:B---3--:R-:W-:Y:S01]  /*1cb0*/  @!P3 MOV R2, 0x2000 ;  /* 0x000020000002b802 */ /* 0x008fe20000000f00 */
[----:B----4-:R-:W-:Y:S01]  /*1cc0*/  ULEA UR33, UR7, UR15, 0x3 ;  /* 0x0000000f07217291 */ /* 0x010fe2000f8e18ff */
[----:B-1-3--:R-:W-:Y:S11]  /*1cd0*/  @P0 BRA `(.L_x_27) ;  /* 0x00000000000c0947 */ /* 0x00aff60003800000 */
[----:B------:R-:W-:Y:S04]  /*1ce0*/  SHF.L.U32 R3, R12, 0x1f, RZ ;  /* 0x0000001f0c037819 */ /* 0x000fe800000006ff */
[----:B------:R-:W3:Y:S02]  /*1cf0*/  SYNCS.PHASECHK.TRANS64.TRYWAIT P0, [UR33+0xc8], R3 ;  /* 0x0000c803ff0075a7 */ /* 0x000ee40008001121 */
[----:B---3--:R-:W-:Y:S05]  /*1d00*/  @!P0 BRA `(.L_x_28) ;  /* 0x00000078004c8947 */ /* 0x008fea0003800000 */
.L_x_27:
[----:B------:R3:W-:Y:S01]  /*1d10*/  @!P3 SYNCS.ARRIVE.TRANS64 RZ, [UR33], R2 ;  /* 0x00000002ffffb9a7 */ /* 0x0007e20008000021 */
[----:B------:R-:W-:Y:S04]  /*1d20*/  ULOP3.LUT UR6, UR26, 0x2, URZ, 0xfc, !UPT ;  /* 0x000000021a067892 */ /* 0x000fe8000f8efcff */
[----:B------:R-:W-:Y:S09]  /*1d30*/  UISETP.NE.AND UP0, UPT, UR6, 0x2, UPT ;  /* 0x000000020600788c */ /* 0x000ff2000bf05270 */
[----:B------:R-:W-:Y:S05]  /*1d40*/  BRA.U UP0, `(.L_x_29) ;  /* 0x0000000100047547 */ /* 0x000fea000b800000 */
[----:B-1----:R-:W-:Y:S05]  /*1d50*/  BPT.TRAP 0x1 ;  /* 0x000000040000795c */ /* 0x002fea0000300000 */
.L_x_29:
[----:B------:R-:W-:Y:S04]  /*1d60*/  BSSY.RECONVERGENT B0, `(.L_x_30) ;  /* 0x0000003000007945 */ /* 0x000fe80003800200 */
[----:B------:R-:W-:Y:S05]  /*1d70*/  @P2 BRA `(.L_x_31) ;  /* 0x0000000000042947 */ /* 0x000fea0003800000 */
[----:B-1----:R-:W-:Y:S05]  /*1d80*/  BPT.TRAP 0x1 ;  /* 0x000000040000795c */ /* 0x002fea0000300000 */
.L_x_31:
[----:B-1----:R-:W-:Y:S05]  /*1d90*/  BSYNC.RECONVERGENT B0 ;  /* 0x0000000000007941 */ /* 0x002fea0003800200 */
.L_x_30:
[----:B------:R-:W-:Y:S02]  /*1da0*/  UIADD3 UR6, UPT, UPT, UR7, 0x1, URZ ;  /* 0x0000000107067890 */ /* 0x000fe4000fffe0ff */
[----:B------:R-:W-:Y:S02]  /*1db0*/  UIADD3 UR22, UP1, UPT, UR28, 0x80, URZ ;  /* 0x000000801c167890 */ /* 0x000fe4000ff3e0ff */
[----:B------:R-:W-:Y:S02]  /*1dc0*/  UISETP.NE.AND UP0, UPT, UR6, 0x19, UPT ;  /* 0x000000190600788c */ /* 0x000fe4000bf05270 */
[----:B------:R-:W-:Y:S02]  /*1dd0*/  ULEA UR32, UR7, UR15, 0xb ;  /* 0x0000000f07207291 */ /* 0x000fe4000f8e58ff */
[----:B------:R-:W-:Y:S02]  /*1de0*/  USEL UR9, URZ, 0x1, UP0 ;  /* 0x00000001ff097887 */ /* 0x000fe40008000000 */
[----:B------:R-:W-:Y:S02]  /*1df0*/  USEL UR13, UR6, URZ, UP0 ;  /* 0x000000ff060d7287 */ /* 0x000fe40008000000 */
[----:B------:R-:W-:Y:S02]  /*1e00*/  USHF.L.U32 UR34, UR8, 0x4, URZ ;  /* 0x0000000408227899 */ /* 0x000fe400080006ff */
[----:B------:R-:W-:Y:S01]  /*1e10*/  ULEA UR6, UR13, UR15, 0x3 ;  /* 0x0000000f0d067291 */ /* 0x000fe2000f8e18ff */
[----:B------:R-:W-:Y:S01]  /*1e20*/  LOP3.LUT R12, R12, UR9, RZ, 0x3c, !PT ;  /* 0x000000090c0c7c12 */ /* 0x000fe2000f8e3cff */
[----:B------:R-:W-:Y:S02]  /*1e30*/  UIADD3.X UR23, UPT, UPT, URZ, UR29, URZ, UP1, !UPT ;  /* 0x0000001dff177290 */ /* 0x000fe40008ffe4ff */
[----:B------:R-:W-:Y:S01]  /*1e40*/  UIADD3 UR32, UPT, UPT, UR32, 0x6800, URZ ;  /* 0x0000680020207890 */ /* 0x000fe2000fffe0ff */
[----:B--2---:R-:W-:Y:S01]  /*1e50*/  SHF.L.U32 R0, R12, 0x1f, RZ ;  /* 0x0000001f0c007819 */ /* 0x004fe200000006ff */
[----:B------:R-:W-:Y:S02]  /*1e60*/  UIADD3 UR10, UP0, UPT, UR28, 0x180, URZ ;  /* 0x000001801c0a7890 */ /* 0x000fe4000ff1e0ff */
[----:B------:R-:W-:Y:S01]  /*1e70*/  UIADD3 UR8, UPT, UPT, UR8, 0x1, URZ ;  /* 0x0000000108087890 */ /* 0x000fe2000fffe0ff */
[----:B------:R4:W1:Y:S01]  /*1e80*/  SYNCS.PHASECHK.TRANS64.TRYWAIT P0, [UR6+0xc8], R0 ;  /* 0x0000c800ff0075a7 */ /* 0x0008620008001106 */
[----:B------:R-:W-:Y:S02]  /*1e90*/  UIMAD UR6, UR7, 0xc00, UR4 ;  /* 0x00000c00070678a4 */ /* 0x000fe4000f8e0204 */
[----:B------:R-:W-:Y:S02]  /*1ea0*/  UIADD3.X UR11, UPT, UPT, URZ, UR29, URZ, UP0, !UPT ;  /* 0x0000001dff0b7290 */ /* 0x000fe400087fe4ff */
[----:B------:R-:W-:Y:S01]  /*1eb0*/  ULEA UR6, UR6, UR15, 0x1 ;  /* 0x0000000f06067291 */ /* 0x000fe2000f8e08ff */
[----:B------:R-:W-:Y:S01]  /*1ec0*/  UMOV UR24, 0x0 ;  /* 0x0000000000187882 */ /* 0x000fe20000000000 */
[----:B------:R-:W-:Y:S02]  /*1ed0*/  UMOV UR25, 0x10000000 ;  /* 0x1000000000197882 */ /* 0x000fe40000000000 */
[----:B------:R-:W-:Y:S01]  /*1ee0*/  UIADD3 UR16, UPT, UPT, UR6, 0x13000, URZ ;  /* 0x0001300006107890 */ /* 0x000fe2000fffe0ff */
[----:B------:R4:W-:Y:S01]  /*1ef0*/  UTMALDG.3D [UR32], [UR22], desc[UR24] ;  /* 0x00001820160075b4 */ /* 0x0009e20008011000 */
[----:B------:R-:W-:Y:S01]  /*1f00*/  UISETP.NE.AND UP0, UPT, UR8, UR21, UPT ;  /* 0x000000150800728c */ /* 0x000fe2000bf05270 */
[----:B------:R-:W-:Y:S01]  /*1f10*/  UMOV UR6, 0x30000 ;  /* 0x0003000000067882 */ /* 0x000fe20000000000 */
[----:B------:R-:W-:Y:S01]  /*1f20*/  UMOV UR20, UR36 ;  /* 0x0000002400147c82 */ /* 0x000fe20008000000 */
[----:B------:R-:W-:Y:S01]  /*1f30*/  UMOV UR17, UR33 ;  /* 0x0000002100117c82 */ /* 0x000fe20008000000 */
[----:B------:R-:W-:Y:S01]  /*1f40*/  UMOV UR18, UR34 ;  /* 0x0000002200127c82 */ /* 0x000fe20008000000 */
[----:B------:R-:W-:Y:S02]  /*1f50*/  UMOV UR14, UR21 ;  /* 0x00000015000e7c82 */ /* 0x000fe40008000000 */
[----:B------:R4:W-:Y:S01]  /*1f60*/  UTMALDG.3D.MULTICAST [UR16], [UR10], UR6, desc[UR24] ;  /* 0x000018100a0073b4 */ /* 0x0009e20008011806 */
[----:B------:R-:W-:Y:S01]  /*1f70*/  UMOV UR7, UR13 ;  /* 0x0000000d00077c82 */ /* 0x000fe20008000000 */
[----:B------:R-:W-:Y:S05]  /*1f80*/  BRA.U UP0, `(.L_x_32) ;  /* 0xfffffffd00487547 */ /* 0x000fea000b83ffff */
.L_x_26:
[----:B----4-:R-:W-:Y:S01]  /*1f90*/  ULEA UR6, UR13, UR15, 0x3 ;  /* 0x0000000f0d067291 */ /* 0x010fe2000f8e18ff */
[----:B--2---:R-:W-:Y:S01]  /*1fa0*/  SHF.L.U32 R0, R12, 0x1f, RZ ;  /* 0x0000001f0c007819 */ /* 0x004fe200000006ff */
[----:B------:R-:W-:Y:S01]  /*1fb0*/  @!P1 SYNCS.ARRIVE.TRANS64.A1T0 RZ, [UR15+0x1c8], RZ ;  /* 0x0001c8ffffff99a7 */ /* 0x000fe2000810000f */
[----:B------:R-:W-:-:S06]  /*1fc0*/  UISETP.GT.AND UP0, UPT, UR43, UR41, UPT ;  /* 0x000000292b00728c */ /* 0x000fcc000bf04270 */
[----:B-1-3--:R1:W2:Y:S03]  /*1fd0*/  SYNCS.PHASECHK.TRANS64.TRYWAIT P0, [UR6+0xc8], R0 ;  /* 0x0000c800ff0075a7 */ /* 0x00a2a60008001106 */
[----:B------:R-:W-:Y:S05]  /*1fe0*/  BRA.U !UP0, `(.L_x_33) ;  /* 0x0000000108bc7547 */ /* 0x000fea000b800000 */
[----:B------:R-:W-:Y:S01]  /*1ff0*/  UIADD3 UR27, UPT, UPT, UR44, UR14, URZ ;  /* 0x0000000e2c1b7290 */ /* 0x000fe2000fffe0ff */
[----:B------:R-:W-:-:S11]  /*2000*/  UMOV UR6, UR13 ;  /* 0x0000000d00067c82 */ /* 0x000fd60008000000 */
.L_x_39:
[----:B--2---:R-:W-:Y:S01]  /*2010*/  @!P3 MOV R2, 0x2000 ;  /* 0x000020000002b802 */ /* 0x004fe20000000f00 */
[----:B---3--:R-:W-:Y:S01]  /*2020*/  ULEA UR9, UR6, UR15, 0x3 ;  /* 0x0000000f06097291 */ /* 0x008fe2000f8e18ff */
[----:B--2-4-:R-:W-:Y:S11]  /*2030*/  @P0 BRA `(.L_x_34) ;  /* 0x00000000000c0947 */ /* 0x014ff60003800000 */
[----:B------:R-:W-:Y:S04]  /*2040*/  SHF.L.U32 R3, R12, 0x1f, RZ ;  /* 0x0000001f0c037819 */ /* 0x000fe800000006ff */
[----:B------:R-:W2:Y:S02]  /*2050*/  SYNCS.PHASECHK.TRANS64.TRYWAIT P0, [UR9+0xc8], R3 ;  /* 0x0000c803ff0075a7 */ /* 0x000ea40008001109 */
[----:B--2---:R-:W-:Y:S05]  /*2060*/  @!P0 BRA `(.L_x_35) ;  /* 0x00000074008c8947 */ /* 0x004fea0003800000 */
.L_x_34:
[----:B------:R2:W-:Y:S01]  /*2070*/  @!P3 SYNCS.ARRIVE.TRANS64 RZ, [UR9], R2 ;  /* 0x00000002ffffb9a7 */ /* 0x0005e20008000009 */
[----:B------:R-:W-:Y:S04]  /*2080*/  ULOP3.LUT UR7, UR26, 0x2, URZ, 0xfc, !UPT ;  /* 0x000000021a077892 */ /* 0x000fe8000f8efcff */
[----:B------:R-:W-:Y:S09]  /*2090*/  UISETP.NE.AND UP0, UPT, UR7, 0x2, UPT ;  /* 0x000000020700788c */ /* 0x000ff2000bf05270 */
[----:B------:R-:W-:Y:S05]  /*20a0*/  BRA.U UP0, `(.L_x_36) ;  /* 0x0000000100047547 */ /* 0x000fea000b800000 */
[----:B------:R-:W-:Y:S05]  /*20b0*/  BPT.TRAP 0x1 ;  /* 0x000000040000795c */ /* 0x000fea0000300000 */
.L_x_36:
[----:B------:R-:W-:Y:S04]  /*20c0*/  BSSY.RECONVERGENT B0, `(.L_x_37) ;  /* 0x0000003000007945 */ /* 0x000fe80003800200 */
[----:B------:R-:W-:Y:S05]  /*20d0*/  @P2 BRA `(.L_x_38) ;  /* 0x0000000000042947 */ /* 0x000fea0003800000 */
[----:B------:R-:W-:Y:S05]  /*20e0*/  BPT.TRAP 0x1 ;  /* 0x000000040000795c */ /* 0x000fea0000300000 */
.L_x_38:
[----:B------:R-:W-:Y:S05]  /*20f0*/  BSYNC.RECONVERGENT B0 ;  /* 0x0000000000007941 */ /* 0x000fea0003800200 */
.L_x_37:
[----:B------:R-:W-:Y:S02]  /*2100*/  UIADD3 UR7, UPT, UPT, UR6, 0x1, URZ ;  /* 0x0000000106077890 */ /* 0x000fe4000fffe0ff */
[----:B------:R-:W-:Y:S02]  /*2110*/  UIADD3 UR22, UP1, UPT, UR28, 0x80, URZ ;  /* 0x000000801c167890 */ /* 0x000fe4000ff3e0ff */
[----:B------:R-:W-:Y:S02]  /*2120*/  UISETP.NE.AND UP0, UPT, UR7, 0x19, UPT ;  /* 0x000000190700788c */ /* 0x000fe4000bf05270 */
[----:B------:R-:W-:Y:S02]  /*2130*/  USHF.L.U32 UR10, UR14, 0x4, URZ ;  /* 0x000000040e0a7899 */ /* 0x000fe400080006ff */
[----:B------:R-:W-:Y:S02]  /*2140*/  USEL UR8, URZ, 0x1, UP0 ;  /* 0x00000001ff087887 */ /* 0x000fe40008000000 */
[----:B------:R-:W-:Y:S02]  /*2150*/  USEL UR13, UR7, URZ, UP0 ;  /* 0x000000ff070d7287 */ /* 0x000fe40008000000 */
[----:B------:R-:W-:Y:S02]  /*2160*/  UIADD3.X UR23, UPT, UPT, URZ, UR29, URZ, UP1, !UPT ;  /* 0x0000001dff177290 */ /* 0x000fe40008ffe4ff */
[----:B------:R-:W-:Y:S01]  /*2170*/  ULEA UR7, UR13, UR15, 0x3 ;  /* 0x0000000f0d077291 */ /* 0x000fe2000f8e18ff */
[----:B------:R-:W-:Y:S01]  /*2180*/  LOP3.LUT R12, R12, UR8, RZ, 0x3c, !PT ;  /* 0x000000080c0c7c12 */ /* 0x000fe2000f8e3cff */
[----:B------:R-:W-:Y:S02]  /*2190*/  ULEA UR8, UR6, UR15, 0xb ;  /* 0x0000000f06087291 */ /* 0x000fe4000f8e58ff */
[----:B------:R-:W-:Y:S01]  /*21a0*/  UIADD3 UR24, UP0, UPT, UR28, 0x180, URZ ;  /* 0x000001801c187890 */ /* 0x000fe2000ff1e0ff */
[----:B-1----:R-:W-:Y:S01]  /*21b0*/  SHF.L.U32 R0, R12, 0x1f, RZ ;  /* 0x0000001f0c007819 */ /* 0x002fe200000006ff */
[----:B------:R-:W-:Y:S02]  /*21c0*/  UIADD3 UR8, UPT, UPT, UR8, 0x6800, URZ ;  /* 0x0000680008087890 */ /* 0x000fe4000fffe0ff */
[----:B------:R-:W-:Y:S01]  /*21d0*/  UIMAD UR16, UR6, 0x1800, UR5 ;  /* 0x00001800061078a4 */ /* 0x000fe2000f8e0205 */
[----:B------:R3:W4:Y:S01]  /*21e0*/  SYNCS.PHASECHK.TRANS64.TRYWAIT P0, [UR7+0xc8], R0 ;  /* 0x0000c800ff0075a7 */ /* 0x0007220008001107 */
[----:B------:R-:W-:Y:S01]  /*21f0*/  UMOV UR30, 0x0 ;  /* 0x00000000001e7882 */ /* 0x000fe20000000000 */
[----:B------:R-:W-:Y:S01]  /*2200*/  UMOV UR31, 0x10000000 ;  /* 0x10000000001f7882 */ /* 0x000fe20000000000 */
[----:B------:R-:W-:Y:S01]  /*2210*/  UMOV UR11, UR35 ;  /* 0x00000023000b7c82 */ /* 0x000fe20008000000 */
[----:B------:R-:W-:Y:S01]  /*2220*/  UMOV UR12, UR36 ;  /* 0x00000024000c7c82 */ /* 0x000fe20008000000 */
[----:B------:R-:W-:Y:S01]  /*2230*/  UIADD3.X UR25, UPT, UPT, URZ, UR29, URZ, UP0, !UPT ;  /* 0x0000001dff197290 */ /* 0x000fe200087fe4ff */
[----:B------:R3:W-:Y:S01]  /*2240*/  UTMALDG.3D [UR8], [UR22], desc[UR30] ;  /* 0x00001e08160075b4 */ /* 0x0007e20008011000 */
[----:B------:R-:W-:Y:S01]  /*2250*/  UIADD3 UR14, UPT, UPT, UR14, 0x1, URZ ;  /* 0x000000010e0e7890 */ /* 0x000fe2000fffe0ff */
[----:B------:R-:W-:Y:S01]  /*2260*/  UMOV UR7, 0x30000 ;  /* 0x0003000000077882 */ /* 0x000fe20000000000 */
[----:B------:R-:W-:Y:S01]  /*2270*/  UMOV UR20, UR36 ;  /* 0x0000002400147c82 */ /* 0x000fe20008000000 */
[----:B------:R-:W-:Y:S01]  /*2280*/  UMOV UR17, UR9 ;  /* 0x0000000900117c82 */ /* 0x000fe20008000000 */
[----:B------:R-:W-:Y:S01]  /*2290*/  UMOV UR18, UR10 ;  /* 0x0000000a00127c82 */ /* 0x000fe20008000000 */
[----:B------:R-:W-:Y:S02]  /*22a0*/  UISETP.NE.AND UP0, UPT, UR14, UR27, UPT ;  /* 0x0000001b0e00728c */ /* 0x000fe4000bf05270 */
[----:B------:R3:W-:Y:S01]  /*22b0*/  UTMALDG.3D.MULTICAST [UR16], [UR24], UR7, desc[UR30] ;  /* 0x00001e10180073b4 */ /* 0x0007e20008011807 */
[----:B------:R-:W-:Y:S06]  /*22c0*/  UMOV UR6, UR13 ;  /* 0x0000000d00067c82 */ /* 0x000fec0008000000 */
[----:B------:R-:W-:Y:S05]  /*22d0*/  BRA.U UP0, `(.L_x_39) ;  /* 0xfffffffd004c7547 */ /* 0x000fea000b83ffff */
.L_x_33:
[C---:B------:R-:W-:Y:S01]  /*22e0*/  LEA R3, R11.reuse, UR15, 0x3 ;  /* 0x0000000f0b037c11 */ /* 0x040fe2000f8e18ff */
[----:B------:R-:W-:Y:S01]  /*22f0*/  NOP ;  /* 0x0000000000007918 */ /* 0x000fe20000000000 */
[----:B-1-3--:R-:W-:Y:S02]  /*2300*/  SHF.L.U32 R0, R10, 0x1f, RZ ;  /* 0x0000001f0a007819 */ /* 0x00afe400000006ff */
[----:B------:R-:W-:Y:S02]  /*2310*/  LEA R5, R11, UR15, 0x4 ;  /* 0x0000000f0b057c11 */ /* 0x000fe4000f8e20ff */
[----:B--2-4-:R-:W1:Y:S02]  /*2320*/  SYNCS.PHASECHK.TRANS64.TRYWAIT P0, [R3+URZ+0x1d0], R0 ;  /* 0x0001d000030075a7 */ /* 0x014e6400080011ff */
[----:B-1----:R-:W-:Y:S05]  /*2330*/  @!P0 BRA `(.L_x_40) ;  /* 0x0000007000f08947 */ /* 0x002fea0003800000 */
.L_x_154:
[----:B------:R-:W2:Y:S01]  /*2340*/  LDS.128 R4, [R5+0x260] ;  /* 0x0002600005047984 */ /* 0x000ea20000000c00 */
[----:B------:R-:W-:Y:S01]  /*2350*/  UISETP.GE.AND UP0, UPT, UR42, 0x1, UPT ;  /* 0x000000012a00788c */ /* 0x000fe2000bf06270 */
[----:B------:R-:W-:Y:S01]  /*2360*/  @!PT LDS RZ, [RZ] ;  /* 0x00000000fffff984 */ /* 0x000fe20000000800 */
[----:B------:R-:W-:Y:S01]  /*2370*/  @!PT LDS RZ, [RZ] ;  /* 0x00000000fffff984 */ /* 0x000fe20000000800 */
[----:B------:R-:W-:Y:S01]  /*2380*/  @!PT LDS RZ, [RZ] ;  /* 0x00000000fffff984 */ /* 0x000fe20000000800 */
[----:B------:R-:W-:Y:S01]  /*2390*/  @!PT LDS RZ, [RZ] ;  /* 0x00000000fffff984 */ /* 0x000fe20000000800 */
[----:B------:R3:W-:Y:S06]  /*23a0*/  MEMBAR.ALL.CTA ;  /* 0x0000000000007992 */ /* 0x0007ec0000008000 */
[----:B---3--:R-:W3:Y:S01]  /*23b0*/  FENCE.VIEW.ASYNC.S ;  /* 0x00000000000073c6 */ /* 0x008ee20000000000 */
[----:B--2---:R-:W-:-:S13]  /*23c0*/  LOP3.LUT P0, RZ, R6, 0x1, RZ, 0xc0, !PT ;  /* 0x0000000106ff7812 */ /* 0x004fda000780c0ff */
[----:B---3--:R-:W-:Y:S01]  /*23d0*/  VOTEU.ANY UP1, P0 ;  /* 0x0000000000ff7886 */ /* 0x008fe20000020100 */
[----:B------:R-:W-:-:S13]  /*23e0*/  PLOP3.LUT P0, PT, PT, PT, UP1, 0x80, 0x8 ;  /* 0x000000000008781c */ /* 0x000fda0003f0f018 */
[----:B-1----:R-:W-:Y:S02]  /*23f0*/  @P0 LOP3.LUT R0, R5, 0xffff, RZ, 0xc0, !PT ;  /* 0x0000ffff05000812 */ /* 0x002fe400078ec0ff */
[----:B------:R-:W-:Y:S02]  /*2400*/  @P0 MOV R2, R4 ;  /* 0x0000000400020202 */ /* 0x000fe40000000f00 */
[----:B------:R-:W-:Y:S01]  /*2410*/  @P0 R2UR UR7, R0 ;  /* 0x00000000000702ca */ /* 0x000fe200000e0000 */
[----:B------:R-:W-:Y:S01]  /*2420*/  VIADD R0, R3, 0x1e0 ;  /* 0x000001e003007836 */ /* 0x000fe20000000000 */
[----:B------:R-:W-:Y:S02]  /*2430*/  @P0 SHF.R.U32.HI R4, RZ, 0x10, R5 ;  /* 0x00000010ff040819 */ /* 0x000fe40000011605 */
[----:B------:R-:W-:Y:S02]  /*2440*/  @P0 R2UR UR8, R2 ;  /* 0x00000000020802ca */ /* 0x000fe400000e0000 */
[----:B------:R-:W-:-:S02]  /*2450*/  PRMT R0, RZ, 0x654, R0 ;  /* 0x00000654ff007816 */ /* 0x000fc40000000000 */
[----:B------:R-:W-:Y:S02]  /*2460*/  @P0 R2UR UR6, R4 ;  /* 0x00000000040602ca */ /* 0x000fe400000e0000 */
[----:B------:R1:W-:Y:S03]  /*2470*/  SYNCS.ARRIVE.TRANS64.RED.A1T0 RZ, [R0+URZ], RZ ;  /* 0x000000ff00ff79a7 */ /* 0x0003e600081004ff */
[----:B------:R-:W-:-:S04]  /*2480*/  @UP1 UMOV UR37, UR7 ;  /* 0x0000000700251c82 */ /* 0x000fc80008000000 */
[----:B------:R-:W-:-:S04]  /*2490*/  @UP1 UMOV UR38, UR8 ;  /* 0x0000000800261c82 */ /* 0x000fc80008000000 */
[----:B------:R-:W-:Y:S01]  /*24a0*/  @UP1 UMOV UR36, UR6 ;  /* 0x0000000600241c82 */ /* 0x000fe20008000000 */
[----:B------:R-:W-:Y:S05]  /*24b0*/  BRA.U !UP0, `(.L_x_41) ;  /* 0x0000000108d47547 */ /* 0x000fea000b800000 */
[----:B------:R-:W2:Y:S01]  /*24c0*/  LDCU.128 UR16, c[0x0][0xb10] ;  /* 0x00016200ff1077ac */ /* 0x000ea20008000c00 */
[----:B------:R-:W3:Y:S01]  /*24d0*/  LDCU UR12, c[0x0][0xb20] ;  /* 0x00016400ff0c77ac */ /* 0x000ee20008000800 */
[----:B------:R-:W4:Y:S01]  /*24e0*/  LDCU UR20, c[0x0][0xb0c] ;  /* 0x00016180ff1477ac */ /* 0x000f220008000800 */
[----:B------:R-:W1:Y:S01]  /*24f0*/  LDCU.64 UR10, c[0x0][0xb28] ;  /* 0x00016500ff0a77ac */ /* 0x000e620008000a00 */
[----:B------:R-:W-:Y:S02]  /*2500*/  UISETP.NE.AND UP3, UPT, UR42, 0x1, UPT ;  /* 0x000000012a00788c */ /* 0x000fe4000bf65270 */
[----:B--2---:R-:W-:Y:S02]  /*2510*/  UIMAD.WIDE.U32 UR8, UR39, UR19, URZ ;  /* 0x00000013270872a5 */ /* 0x004fe4000f8e00ff */
[----:B------:R-:W-:Y:S02]  /*2520*/  UIMAD.WIDE.U32 UR6, UR40, UR16, URZ ;  /* 0x00000010280672a5 */ /* 0x000fe4000f8e00ff */
[----:B------:R-:W-:-:S02]  /*2530*/  UISETP.NE.AND UP0, UPT, UR18, 0x1, UPT ;  /* 0x000000011200788c */ /* 0x000fc4000bf05270 */
[----:B------:R-:W-:Y:S01]  /*2540*/  UIMAD.WIDE.U32 UR30, UR37, UR19, URZ ;  /* 0x00000013251e72a5 */ /* 0x000fe2000f8e00ff */
[----:B------:R-:W-:Y:S02]  /*2550*/  UMOV UR8, UR9 ;  /* 0x0000000900087c82 */ /* 0x000fe40008000000 */
[----:B------:R-:W-:Y:S01]  /*2560*/  UMOV UR6, UR7 ;  /* 0x0000000700067c82 */ /* 0x000fe20008000000 */
[----:B---3--:R-:W-:Y:S02]  /*2570*/  USHF.R.U32.HI UR8, URZ, UR12, UR8 ;  /* 0x0000000cff087299 */ /* 0x008fe40008011608 */
[----:B----4-:R-:W-:Y:S02]  /*2580*/  UISETP.NE.AND UP2, UPT, UR20, 0x1, UPT ;  /* 0x000000011400788c */ /* 0x010fe4000bf45270 */
[----:B------:R-:W-:Y:S02]  /*2590*/  USHF.R.U32.HI UR6, URZ, UR17, UR6 ;  /* 0x00000011ff067299 */ /* 0x000fe40008011606 */
[----:B------:R-:W-:-:S02]  /*25a0*/  USEL UR7, UR39, UR8, !UP0 ;  /* 0x0000000827077287 */ /* 0x000fc4000c000000 */
[----:B------:R-:W-:Y:S02]  /*25b0*/  USEL UR8, UR40, UR6, !UP2 ;  /* 0x0000000628087287 */ /* 0x000fe4000d000000 */
[----:B-1----:R-:W-:Y:S01]  /*25c0*/  UIMAD.WIDE.U32 UR22, UR7, UR10, URZ ;  /* 0x0000000a071672a5 */ /* 0x002fe2000f8e00ff */
[----:B------:R-:W-:Y:S01]  /*25d0*/  UMOV UR6, UR31 ;  /* 0x0000001f00067c82 */ /* 0x000fe20008000000 */
[----:B------:R-:W-:Y:S02]  /*25e0*/  UIMAD.WIDE.U32 UR24, UR38, UR16, URZ ;  /* 0x00000010261872a5 */ /* 0x000fe4000f8e00ff */
[----:B------:R-:W-:-:S03]  /*25f0*/  UIMAD.WIDE.U32 UR30, UR8, UR10, URZ ;  /* 0x0000000a081e72a5 */ /* 0x000fc6000f8e00ff */
[----:B------:R-:W-:Y:S01]  /*2600*/  UMOV UR22, UR23 ;  /* 0x0000001700167c82 */ /* 0x000fe20008000000 */
[----:B------:R-:W-:Y:S02]  /*2610*/  USHF.R.U32.HI UR6, URZ, UR12, UR6 ;  /* 0x0000000cff067299 */ /* 0x000fe40008011606 */
[----:B------:R-:W-:Y:S01]  /*2620*/  @UP3 USHF.R.U32.HI UR7, URZ, UR11, UR22 ;  /* 0x0000000bff073299 */ /* 0x000fe20008011616 */
[----:B------:R-:W-:Y:S01]  /*2630*/  UMOV UR24, UR25 ;  /* 0x0000001900187c82 */ /* 0x000fe20008000000 */
[----:B------:R-:W-:Y:S01]  /*2640*/  UMOV UR30, UR31 ;  /* 0x0000001f001e7c82 */ /* 0x000fe20008000000 */
[----:B------:R-:W-:Y:S02]  /*2650*/  USHF.R.U32.HI UR17, URZ, UR17, UR24 ;  /* 0x00000011ff117299 */ /* 0x000fe40008011618 */
[----:B------:R-:W-:Y:S02]  /*2660*/  USEL UR6, UR37, UR6, !UP0 ;  /* 0x0000000625067287 */ /* 0x000fe4000c000000 */
[----:B------:R-:W-:-:S02]  /*2670*/  @UP3 USHF.R.U32.HI UR8, URZ, UR11, UR30 ;  /* 0x0000000bff083299 */ /* 0x000fc4000801161e */
[----:B------:R-:W-:Y:S02]  /*2680*/  UIMAD UR9, UR42, UR7, URZ ;  /* 0x000000072a0972a4 */ /* 0x000fe4000f8e02ff */
[----:B------:R-:W-:Y:S02]  /*2690*/  USEL UR7, UR38, UR17, !UP2 ;  /* 0x0000001126077287 */ /* 0x000fe4000d000000 */
[----:B------:R-:W-:Y:S02]  /*26a0*/  UIMAD UR12, UR42, UR8, URZ ;  /* 0x000000082a0c72a4 */ /* 0x000fe4000f8e02ff */
[----:B------:R-:W-:Y:S02]  /*26b0*/  UISETP.GE.AND UP0, UPT, UR6, UR9, UPT ;  /* 0x000000090600728c */ /* 0x000fe4000bf06270 */
[----:B------:R-:W-:Y:S02]  /*26c0*/  UIMAD.WIDE.U32 UR22, UR6, UR10, URZ ;  /* 0x0000000a061672a5 */ /* 0x000fe4000f8e00ff */
[----:B------:R-:W-:-:S02]  /*26d0*/  UISETP.GE.OR UP0, UPT, UR7, UR12, UP0 ;  /* 0x0000000c0700728c */ /* 0x000fc40008706670 */
[----:B------:R-:W-:Y:S02]  /*26e0*/  UIMAD.WIDE.U32 UR16, UR7, UR10, URZ ;  /* 0x0000000a071072a5 */ /* 0x000fe4000f8e00ff */
[----:B------:R-:W-:Y:S01]  /*26f0*/  UIADD3 UR12, UPT, UPT, -UR6, URZ, URZ ;  /* 0x000000ff060c7290 */ /* 0x000fe2000fffe1ff */
[----:B------:R-:W-:Y:S01]  /*2700*/  UMOV UR10, UR23 ;  /* 0x00000017000a7c82 */ /* 0x000fe20008000000 */
[----:B------:R-:W-:Y:S02]  /*2710*/  UIADD3 UR14, UPT, UPT, -UR7, URZ, URZ ;  /* 0x000000ff070e7290 */ /* 0x000fe4000fffe1ff */
[----:B------:R-:W-:-:S03]  /*2720*/  USHF.R.U32.HI UR10, URZ, UR11, UR10 ;  /* 0x0000000bff0a7299 */ /* 0x000fc6000801160a */
[----:B------:R-:W-:Y:S01]  /*2730*/  @!UP0 UMOV UR9, UR17 ;  /* 0x0000001100098c82 */ /* 0x000fe20008000000 */
[----:B------:R-:W-:Y:S02]  /*2740*/  UIMAD UR12, UR18, UR12, UR37 ;  /* 0x0000000c120c72a4 */ /* 0x000fe4000f8e0225 */
[----:B------:R-:W-:Y:S02]  /*2750*/  USEL UR10, UR6, UR10, !UP3 ;  /* 0x0000000a060a7287 */ /* 0x000fe4000d800000 */
[----:B------:R-:W-:Y:S02]  /*2760*/  @!UP0 USHF.R.U32.HI UR9, URZ, UR11, UR9 ;  /* 0x0000000bff098299 */ /* 0x000fe40008011609 */
[----:B------:R-:W-:Y:S02]  /*2770*/  UIADD3 UR11, UPT, UPT, -UR10, URZ, URZ ;  /* 0x000000ff0a0b7290 */ /* 0x000fe4000fffe1ff */
[----:B------:R-:W-:Y:S02]  /*2780*/  @!UP0 USEL UR9, UR7, UR9, !UP3 ;  /* 0x0000000907098287 */ /* 0x000fe4000d800000 */
[----:B------:R-:W-:-:S02]  /*2790*/  UIMAD UR11, UR42, UR11, UR6 ;  /* 0x0000000b2a0b72a4 */ /* 0x000fc4000f8e0206 */
[----:B------:R-:W-:Y:S02]  /*27a0*/  @!UP0 UIADD3 UR10, UPT, UPT, UR10, -UR9, URZ ;  /* 0x800000090a0a8290 */ /* 0x000fe4000fffe0ff */
[----:B------:R-:W-:Y:S02]  /*27b0*/  @!UP0 UIMAD UR9, UR11, UR8, UR9 ;  /* 0x000000080b0982a4 */ /* 0x000fe4000f8e0209 */
[----:B------:R-:W-:Y:S02]  /*27c0*/  @!UP0 UIMAD UR6, UR42, UR10, UR7 ;  /* 0x0000000a2a0682a4 */ /* 0x000fe4000f8e0207 */
[----:B------:R-:W-:Y:S02]  /*27d0*/  UIMAD UR8, UR20, UR14, UR38 ;  /* 0x0000000e140872a4 */ /* 0x000fe4000f8e0226 */
[----:B------:R-:W-:Y:S01]  /*27e0*/  UIMAD UR37, UR6, UR18, UR12 ;  /* 0x00000012062572a4 */ /* 0x000fe2000f8e020c */
[----:B------:R-:W-:Y:S02]  /*27f0*/  @!UP0 UMOV UR7, UR9 ;  /* 0x0000000900078c82 */ /* 0x000fe40008000000 */
[----:B------:R-:W-:-:S12]  /*2800*/  UIMAD UR38, UR7, UR20, UR8 ;  /* 0x00000014072672a4 */ /* 0x000fd8000f8e0208 */
.L_x_41:
[----:B------:R-:W2:Y:S02]  /*2810*/  LDCU UR6, c[0x0][0xb30] ;  /* 0x00016600ff0677ac */ /* 0x000ea40008000800 */
[----:B--2---:R-:W-:-:S09]  /*2820*/  UISETP.NE.AND UP0, UPT, UR6, 0x1, UPT ;  /* 0x000000010600788c */ /* 0x004fd2000bf05270 */
[----:B------:R-:W-:Y:S05]  /*2830*/  BRA.U UP0, `(.L_x_42) ;  /* 0x0000000100447547 */ /* 0x000fea000b800000 */
[----:B------:R-:W2:Y:S01]  /*2840*/  LDCU.128 UR16, c[0x0][0xb10] ;  /* 0x00016200ff1077ac */ /* 0x000ea20008000c00 */
[----:B------:R-:W3:Y:S01]  /*2850*/  LDCU UR10, c[0x0][0xb0c] ;  /* 0x00016180ff0a77ac */ /* 0x000ee20008000800 */
[----:B------:R-:W4:Y:S01]  /*2860*/  LDCU UR11, c[0x0][0xb20] ;  /* 0x00016400ff0b77ac */ /* 0x000f220008000800 */
[----:B--2---:R-:W-:Y:S02]  /*2870*/  UIMAD.WIDE.U32 UR8, UR38, UR16, URZ ;  /* 0x00000010260872a5 */ /* 0x004fe4000f8e00ff */
[----:B------:R-:W-:Y:S02]  /*2880*/  UIMAD.WIDE.U32 UR6, UR37, UR19, URZ ;  /* 0x00000013250672a5 */ /* 0x000fe4000f8e00ff */
[----:B---3--:R-:W-:Y:S02]  /*2890*/  UISETP.NE.AND UP2, UPT, UR10, 0x1, UPT ;  /* 0x000000010a00788c */ /* 0x008fe4000bf45270 */
[----:B------:R-:W-:Y:S01]  /*28a0*/  UISETP.NE.AND UP0, UPT, UR18, 0x1, UPT ;  /* 0x000000011200788c */ /* 0x000fe2000bf05270 */
[----:B------:R-:W-:-:S02]  /*28b0*/  UMOV UR8, UR9 ;  /* 0x0000000900087c82 */ /* 0x000fc40008000000 */
[----:B------:R-:W-:Y:S01]  /*28c0*/  UMOV UR6, UR7 ;  /* 0x0000000700067c82 */ /* 0x000fe20008000000 */
[----:B------:R-:W-:Y:S02]  /*28d0*/  USHF.R.U32.HI UR17, URZ, UR17, UR8 ;  /* 0x00000011ff117299 */ /* 0x000fe40008011608 */
[----:B----4-:R-:W-:Y:S02]  /*28e0*/  USHF.R.U32.HI UR6, URZ, UR11, UR6 ;  /* 0x0000000bff067299 */ /* 0x010fe40008011606 */
[----:B------:R-:W-:Y:S02]  /*28f0*/  USEL UR7, UR38, UR17, !UP2 ;  /* 0x0000001126077287 */ /* 0x000fe4000d000000 */
[----:B------:R-:W-:-:S04]  /*2900*/  USEL UR6, UR37, UR6, !UP0 ;  /* 0x0000000625067287 */ /* 0x000fc8000c000000 */
[----:B------:R-:W-:Y:S02]  /*2910*/  UIADD3 UR8, UPT, UPT, UR7, -UR6, URZ ;  /* 0x8000000607087290 */ /* 0x000fe4000fffe0ff */
[----:B------:R-:W-:Y:S02]  /*2920*/  UIADD3 UR6, UPT, UPT, -UR7, UR6, URZ ;  /* 0x0000000607067290 */ /* 0x000fe4000fffe1ff */
[----:B------:R-:W-:Y:S02]  /*2930*/  UIMAD UR37, UR8, UR18, UR37 ;  /* 0x00000012082572a4 */ /* 0x000fe4000f8e0225 */
[----:B------:R-:W-:-:S12]  /*2940*/  UIMAD UR38, UR6, UR10, UR38 ;  /* 0x0000000a062672a4 */ /* 0x000fd8000f8e0226 */
.L_x_42:
[----:B------:R-:W-:Y:S01]  /*2950*/  VIADD R11, R11, 0x1 ;  /* 0x000000010b0b7836 */ /* 0x000fe20000000000 */
[----:B------:R-:W-:Y:S01]  /*2960*/  R2UR UR6, R80 ;  /* 0x00000000500672ca */ /* 0x000fe200000e0000 */
[----:B------:R-:W-:Y:S01]  /*2970*/  UIADD3 UR24, UPT, UPT, UR37, UR61, URZ ;  /* 0x0000003d25187290 */ /* 0x000fe2000fffe0ff */
[----:B------:R-:W-:Y:S02]  /*2980*/  PLOP3.LUT P1, PT, PT, PT, PT, 0x80, 0x8 ;  /* 0x000000000008781c */ /* 0x000fe40003f2f070 */
[----:B------:R-:W-:-:S04]  /*2990*/  ISETP.NE.AND P0, PT, R11, 0x2, PT ;  /* 0x000000020b00780c */ /* 0x000fc80003f05270 */
[----:B------:R-:W-:Y:S02]  /*29a0*/  SEL R3, RZ, 0x1, P0 ;  /* 0x00000001ff037807 */ /* 0x000fe40000000000 */
[----:B------:R-:W-:Y:S02]  /*29b0*/  SEL R11, R11, RZ, P0 ;  /* 0x000000ff0b0b7207 */ /* 0x000fe40000000000 */
[----:B------:R-:W-:Y:S01]  /*29c0*/  LOP3.LUT R10, R10, R3, RZ, 0x3c, !PT ;  /* 0x000000030a0a7212 */ /* 0x000fe200078e3cff */
[----:B------:R-:W-:Y:S01]  /*29d0*/  UIADD3 UR20, UPT, UPT, UR38, UR6, URZ ;  /* 0x0000000626147290 */ /* 0x000fe2000fffe0ff */
[----:B------:R-:W-:Y:S11]  /*29e0*/  BRA.U UP1, `(.L_x_43) ;  /* 0xfffffff101547547 */ /* 0x000ff6000b83ffff */
[----:B------:R-:W-:Y:S01]  /*29f0*/  UIADD3 UR15, UPT, UPT, UR15, 0xc8, URZ ;  /* 0x000000c80f0f7890 */ /* 0x000fe2000fffe0ff */
[----:B------:R-:W-:-:S03]  /*2a00*/  SHF.L.U32 R3, R12, 0x1f, RZ ;  /* 0x0000001f0c037819 */ /* 0x000fc600000006ff */
[----:B------:R-:W-:-:S09]  /*2a10*/  ULEA UR4, UR13, UR15, 0x3 ;  /* 0x0000000f0d047291 */ /* 0x000fd2000f8e18ff */
[----:B------:R-:W2:Y:S02]  /*2a20*/  SYNCS.PHASECHK.TRANS64.TRYWAIT P0, [UR4], R3 ;  /* 0x00000003ff0075a7 */ /* 0x000ea40008001104 */
[----:B--2---:R-:W-:Y:S05]  /*2a30*/  @!P0 BRA `(.L_x_44) ;  /* 0x0000006c00448947 */ /* 0x004fea0003800000 */
.L_x_156:
[----:B------:R-:W-:-:S04]  /*2a40*/  UIADD3 UR4, UPT, UPT, UR13, 0x1, URZ ;  /* 0x000000010d047890 */ /* 0x000fc8000fffe0ff */
[----:B------:R-:W-:-:S04]  /*2a50*/  UISETP.NE.AND UP0, UPT, UR4, 0x19, UPT ;  /* 0x000000190400788c */ /* 0x000fc8000bf05270 */
[----:B------:R-:W-:Y:S02]  /*2a60*/  USEL UR6, URZ, 0x1, UP0 ;  /* 0x00000001ff067887 */ /* 0x000fe40008000000 */
[----:B------:R-:W-:-:S04]  /*2a70*/  USEL UR4, UR4, URZ, UP0 ;  /* 0x000000ff04047287 */ /* 0x000fc80008000000 */
[----:B------:R-:W-:Y:S01]  /*2a80*/  ULEA UR5, UR4, UR15, 0x3 ;  /* 0x0000000f04057291 */ /* 0x000fe2000f8e18ff */
[----:B------:R-:W-:-:S04]  /*2a90*/  LOP3.LUT R2, R12, UR6, RZ, 0x3c, !PT ;  /* 0x000000060c027c12 */ /* 0x000fc8000f8e3cff */
[----:B-1----:R-:W-:-:S04]  /*2aa0*/  SHF.L.U32 R3, R2, 0x1f, RZ ;  /* 0x0000001f02037819 */ /* 0x002fc800000006ff */
[----:B------:R-:W1:Y:S02]  /*2ab0*/  SYNCS.PHASECHK.TRANS64.TRYWAIT P0, [UR5], R3 ;  /* 0x00000003ff0075a7 */ /* 0x000e640008001105 */
[----:B-1----:R-:W-:Y:S05]  /*2ac0*/  @!P0 BRA `(.L_x_45) ;  /* 0x0000006c00388947 */ /* 0x002fea0003800000 */
.L_x_158:
        /* <DEDUP_REMOVED lines=9> */
.L_x_160:
        /* <DEDUP_REMOVED lines=9> */
.L_x_162:
        /* <DEDUP_REMOVED lines=9> */
.L_x_164:
        /* <DEDUP_REMOVED lines=9> */
.L_x_166:
        /* <DEDUP_REMOVED lines=9> */
.L_x_168:
        /* <DEDUP_REMOVED lines=9> */
.L_x_170:
        /* <DEDUP_REMOVED lines=9> */
.L_x_172:
        /* <DEDUP_REMOVED lines=9> */
.L_x_174:
        /* <DEDUP_REMOVED lines=9> */
.L_x_176:
        /* <DEDUP_REMOVED lines=9> */
.L_x_178:
        /* <DEDUP_REMOVED lines=9> */
.L_x_180:
        /* <DEDUP_REMOVED lines=9> */
.L_x_182:
        /* <DEDUP_REMOVED lines=9> */
.L_x_184:
        /* <DEDUP_REMOVED lines=9> */
.L_x_186:
        /* <DEDUP_REMOVED lines=9> */
.L_x_188:
        /* <DEDUP_REMOVED lines=9> */
.L_x_190:
        /* <DEDUP_REMOVED lines=9> */
.L_x_192:
        /* <DEDUP_REMOVED lines=9> */
.L_x_194:
        /* <DEDUP_REMOVED lines=9> */
.L_x_196:
        /* <DEDUP_REMOVED lines=9> */
.L_x_198:
        /* <DEDUP_REMOVED lines=9> */
.L_x_200:
        /* <DEDUP_REMOVED lines=9> */
.L_x_202:
[----:B------:R-:W-:-:S04]  /*3730*/  UIADD3 UR4, UPT, UPT, UR4, 0x1, URZ ;  /* 0x0000000104047890 */ /* 0x000fc8000fffe0ff */
[----:B------:R-:W-:-:S04]  /*3740*/  UISETP.NE.AND UP0, UPT, UR4, 0x19, UPT ;  /* 0x000000190400788c */ /* 0x000fc8000bf05270 */
[----:B------:R-:W-:Y:S02]  /*3750*/  USEL UR5, URZ, 0x1, UP0 ;  /* 0x00000001ff057887 */ /* 0x000fe40008000000 */
[----:B------:R-:W-:-:S04]  /*3760*/  USEL UR4, UR4, URZ, UP0 ;  /* 0x000000ff04047287 */ /* 0x000fc80008000000 */
[----:B------:R-:W-:Y:S01]  /*3770*/  ULEA UR4, UR4, UR15, 0x3 ;  /* 0x0000000f04047291 */ /* 0x000fe2000f8e18ff */
[----:B-1----:R-:W-:-:S04]  /*3780*/  LOP3.LUT R3, R2, UR5, RZ, 0x3c, !PT ;  /* 0x0000000502037c12 */ /* 0x002fc8000f8e3cff */
[----:B------:R-:W-:Y:S01]  /*3790*/  SHF.L.U32 R3, R3, 0x1f, RZ ;  /* 0x0000001f03037819 */ /* 0x000fe200000006ff */
[----:B------:R-:W-:-:S07]  /*37a0*/  IMAD.U32 R0, RZ, RZ, UR4 ;  /* 0x00000004ff007e24 */ /* 0x000fce000f8e00ff */
.L_x_68:
[----:B-1----:R1:W2:Y:S02]  /*37b0*/  SYNCS.PHASECHK.TRANS64.TRYWAIT P0, [R0+URZ], R3 ;  /* 0x00000003000075a7 */ /* 0x0022a400080011ff */
[----:B--2---:R-:W-:Y:S05]  /*37c0*/  @!P0 NANOSLEEP.SYNCS 0x989680 ;  /* 0x009896800000895d */ /* 0x004fea0003900000 */
[----:B------:R-:W2:Y:S02]  /*37d0*/  @!P0 SYNCS.PHASECHK.TRANS64 P0, [R0+URZ], R3 ;  /* 0x00000003000085a7 */ /* 0x000ea400080010ff */
[----:B--2---:R-:W-:Y:S05]  /*37e0*/  @P0 EXIT ;  /* 0x000000000000094d */ /* 0x004fea0003800000 */
[----:B------:R-:W-:Y:S05]  /*37f0*/  BRA `(.L_x_68) ;  /* 0xfffffffc00ec7947 */ /* 0x000fea000383ffff */
.L_x_23:
[----:B------:R-:W1:Y:S02]  /*3800*/  S2UR UR4, SR_CgaCtaId ;  /* 0x00000000000479c3 */ /* 0x000e640000008800 */
[----:B-1----:R-:W-:-:S04]  /*3810*/  UISETP.NE.AND UP0, UPT, UR4, URZ, UPT ;  /* 0x000000ff0400728c */ /* 0x002fc8000bf05270 */
[----:B------:R-:W-:-:S09]  /*3820*/  UISETP.NE.OR UP0, UPT, UR21, 0x1, UP0 ;  /* 0x000000011500788c */ /* 0x000fd20008705670 */
[----:B------:R-:W-:Y:S05]  /*3830*/  BRA.U UP0, `(.L_x_69) ;  /* 0x00000005004c7547 */ /* 0x000fea000b800000 */
[----:B------:R-:W1:Y:S01]  /*3840*/  S2UR UR5, SR_CgaCtaId ;  /* 0x00000000000579c3 */ /* 0x000e620000008800 */
[----:B------:R-:W-:Y:S01]  /*3850*/  UMOV UR4, 0x400 ;  /* 0x0000040000047882 */ /* 0x000fe20000000000 */
[----:B------:R-:W-:Y:S01]  /*3860*/  ISETP.GE.U32.AND P2, PT, R0, 0x2, PT ;  /* 0x000000020000780c */ /* 0x000fe20003f46070 */
[----:B------:R-:W-:Y:S01]  /*3870*/  IMAD.MOV.U32 R12, RZ, RZ, 0x1 ;  /* 0x00000001ff0c7424 */ /* 0x000fe200078e00ff */
[----:B------:R-:W-:Y:S02]  /*3880*/  CS2R R10, SRZ ;  /* 0x00000000000a7805 */ /* 0x000fe4000001ff00 */
[----:B------:R-:W-:Y:S01]  /*3890*/  CS2R R8, SRZ ;  /* 0x0000000000087805 */ /* 0x000fe2000001ff00 */
[----:B-1----:R-:W-:-:S03]  /*38a0*/  ULEA UR6, UR5, UR4, 0x18 ;  /* 0x0000000405067291 */ /* 0x002fc6000f8ec0ff */
[----:B------:R-:W-:-:S09]  /*38b0*/  UMOV UR5, URZ ;  /* 0x000000ff00057c82 */ /* 0x000fd20008000000 */
.L_x_73:
[----:B------:R-:W-:Y:S02]  /*38c0*/  LEA R2, R8, UR6, 0x3 ;  /* 0x0000000608027c11 */ /* 0x000fe4000f8e18ff */
[----:B------:R-:W-:-:S03]  /*38d0*/  SHF.L.U32 R5, R9, 0x1f, RZ ;  /* 0x0000001f09057819 */ /* 0x000fc600000006ff */
[----:B------:R-:W-:Y:S01]  /*38e0*/  VIADD R4, R2, 0x240 ;  /* 0x0000024002047836 */ /* 0x000fe20000000000 */
[----:B------:R-:W1:Y:S02]  /*38f0*/  SYNCS.PHASECHK.TRANS64.TRYWAIT P0, [R2+URZ+0x230], R5 ;  /* 0x00023005020075a7 */ /* 0x000e6400080011ff */
[----:B-1----:R-:W-:Y:S05]  /*3900*/  @!P0 BRA `(.L_x_70) ;  /* 0x0000006400d08947 */ /* 0x002fea0003800000 */
.L_x_203:
[----:B------:R-:W-:Y:S01]  /*3910*/  ULEA UR4, UR5, UR6, 0x3 ;  /* 0x0000000605047291 */ /* 0x000fe2000f8e18ff */
[----:B------:R-:W-:Y:S02]  /*3920*/  PRMT R4, RZ, 0x654, R4 ;  /* 0x00000654ff047816 */ /* 0x000fe40000000004 */
[----:B-1----:R-:W-:Y:S01]  /*3930*/  SHF.L.U32 R5, R12, 0x1f, RZ ;  /* 0x0000001f0c057819 */ /* 0x002fe200000006ff */
[----:B------:R-:W-:Y:S01]  /*3940*/  UIADD3 UR7, UPT, UPT, UR4, 0x1d0, URZ ;  /* 0x000001d004077890 */ /* 0x000fe2000fffe0ff */
[----:B------:R1:W-:Y:S05]  /*3950*/  SYNCS.ARRIVE.TRANS64.RED.A1T0 RZ, [R4+URZ], RZ ;  /* 0x000000ff04ff79a7 */ /* 0x0003ea00081004ff */
[----:B------:R-:W-:Y:S01]  /*3960*/  IMAD.U32 R7, RZ, RZ, UR7 ;  /* 0x00000007ff077e24 */ /* 0x000fe2000f8e00ff */
[----:B------:R-:W2:Y:S04]  /*3970*/  SYNCS.PHASECHK.TRANS64.TRYWAIT P0, [UR4+0x1e0], R5 ;  /* 0x0001e005ff0075a7 */ /* 0x000ea80008001104 */
[----:B------:R-:W-:Y:S01]  /*3980*/  PRMT R6, R0, 0x654, R7 ;  /* 0x0000065400067816 */ /* 0x000fe20000000007 */
[----:B-1----:R-:W-:Y:S01]  /*3990*/  @!P2 IMAD.MOV.U32 R4, RZ, RZ, 0x10 ;  /* 0x00000010ff04a424 */ /* 0x002fe200078e00ff */
[----:B--2---:R-:W-:Y:S06]  /*39a0*/  @!P0 BRA `(.L_x_71) ;  /* 0x0000006400bc8947 */ /* 0x004fec0003800000 */
.L_x_205:
[----:B------:R-:W-:Y:S01]  /*39b0*/  ULEA UR8, UR5, UR6, 0x4 ;  /* 0x0000000605087291 */ /* 0x000fe2000f8e20ff */
[----:B------:R-:W-:Y:S01]  /*39c0*/  SEL R3, R6, R3, !P2 ;  /* 0x0000000306037207 */ /* 0x000fe20005000000 */
[----:B------:R-:W-:Y:S01]  /*39d0*/  UIADD3 UR9, UPT, UPT, UR4, 0x1d0, URZ ;  /* 0x000001d004097890 */ /* 0x000fe2000fffe0ff */
[----:B-1----:R-:W-:Y:S01]  /*39e0*/  LEA R2, R11, UR6, 0x3 ;  /* 0x000000060b027c11 */ /* 0x002fe2000f8e18ff */
[----:B------:R-:W-:Y:S01]  /*39f0*/  UIADD3 UR8, UPT, UPT, UR8, 0x260, URZ ;  /* 0x0000026008087890 */ /* 0x000fe2000fffe0ff */
[----:B------:R-:W-:Y:S01]  /*3a00*/  SHF.L.U32 R5, R10, 0x1f, RZ ;  /* 0x0000001f0a057819 */ /* 0x000fe200000006ff */
[----:B------:R1:W-:Y:S01]  /*3a10*/  @!P2 SYNCS.ARRIVE.TRANS64.RED RZ, [R3+URZ], R4 ;  /* 0x0000000403ffa9a7 */ /* 0x0003e200080004ff */
[----:B------:R-:W-:Y:S01]  /*3a20*/  UIADD3 UR4, UPT, UPT, UR5, 0x1, URZ ;  /* 0x0000000105047890 */ /* 0x000fe2000fffe0ff */
[----:B------:R-:W-:-:S03]  /*3a30*/  VIADD R8, R8, 0x1 ;  /* 0x0000000108087836 */ /* 0x000fc60000000000 */
[----:B------:R-:W-:Y:S02]  /*3a40*/  UISETP.NE.AND UP0, UPT, UR4, 0x2, UPT ;  /* 0x000000020400788c */ /* 0x000fe4000bf05270 */
[----:B------:R-:W-:Y:S06]  /*3a50*/  UGETNEXTWORKID.BROADCAST [UR8], [UR9] ;  /* 0x00000000080073ca */ /* 0x000fec0008000100 */
[----:B------:R-:W-:Y:S01]  /*3a60*/  USEL UR7, URZ, 0x1, UP0 ;  /* 0x00000001ff077887 */ /* 0x000fe20008000000 */
[----:B------:R-:W-:Y:S01]  /*3a70*/  ISETP.NE.AND P0, PT, R8, 0x2, PT ;  /* 0x000000020800780c */ /* 0x000fe20003f05270 */
[----:B------:R-:W-:Y:S01]  /*3a80*/  USEL UR5, UR4, URZ, UP0 ;  /* 0x000000ff04057287 */ /* 0x000fe20008000000 */
[----:B------:R-:W2:Y:S03]  /*3a90*/  SYNCS.PHASECHK.TRANS64.TRYWAIT P1, [R2+URZ+0x1d0], R5 ;  /* 0x0001d005020075a7 */ /* 0x000ea600080211ff */
[----:B------:R-:W-:Y:S01]  /*3aa0*/  LOP3.LUT R12, R12, UR7, RZ, 0x3c, !PT ;  /* 0x000000070c0c7c12 */ /* 0x000fe2000f8e3cff */
[----:B-12---:R-:W-:Y:S07]  /*3ab0*/  @!P1 BRA `(.L_x_72) ;  /* 0x0000006400909947 */ /* 0x006fee0003800000 */
.L_x_206:
[C---:B------:R-:W-:Y:S01]  /*3ac0*/  LEA R4, R11.reuse, UR6, 0x4 ;  /* 0x000000060b047c11 */ /* 0x040fe2000f8e20ff */
[----:B-1----:R-:W-:Y:S01]  /*3ad0*/  VIADD R2, R2, 0x1e0 ;  /* 0x000001e002027836 */ /* 0x002fe20000000000 */
[----:B------:R-:W-:Y:S01]  /*3ae0*/  SEL R8, R8, RZ, P0 ;  /* 0x000000ff08087207 */ /* 0x000fe20000000000 */
[----:B------:R-:W-:-:S03]  /*3af0*/  VIADD R11, R11, 0x1 ;  /* 0x000000010b0b7836 */ /* 0x000fc60000000000 */
[----:B------:R-:W1:Y:S01]  /*3b00*/  LDS.128 R4, [R4+0x260] ;  /* 0x0002600004047984 */ /* 0x000e620000000c00 */
[----:B------:R-:W-:Y:S02]  /*3b10*/  PRMT R2, RZ, 0x654, R2 ;  /* 0x00000654ff027816 */ /* 0x000fe40000000002 */
[C---:B------:R-:W-:Y:S01]  /*3b20*/  ISETP.NE.AND P1, PT, R11.reuse, 0x2, PT ;  /* 0x000000020b00780c */ /* 0x040fe20003f25270 */
[----:B------:R-:W-:Y:S01]  /*3b30*/  @!PT LDS RZ, [RZ] ;  /* 0x00000000fffff984 */ /* 0x000fe20000000800 */
[----:B------:R-:W-:Y:S01]  /*3b40*/  @!PT LDS RZ, [RZ] ;  /* 0x00000000fffff984 */ /* 0x000fe20000000800 */
[----:B------:R-:W-:Y:S01]  /*3b50*/  @!PT LDS RZ, [RZ] ;  /* 0x00000000fffff984 */ /* 0x000fe20000000800 */
[----:B------:R-:W-:Y:S01]  /*3b60*/  @!PT LDS RZ, [RZ] ;  /* 0x00000000fffff984 */ /* 0x000fe20000000800 */
[----:B------:R2:W-:Y:S06]  /*3b70*/  MEMBAR.ALL.CTA ;  /* 0x0000000000007992 */ /* 0x0005ec0000008000 */
[----:B--2---:R-:W2:Y:S01]  /*3b80*/  FENCE.VIEW.ASYNC.S ;  /* 0x00000000000073c6 */ /* 0x004ea20000000000 */
[----:B------:R-:W-:Y:S01]  /*3b90*/  SEL R11, R11, RZ, P1 ;  /* 0x000000ff0b0b7207 */ /* 0x000fe20000800000 */
[----:B--2---:R2:W-:Y:S01]  /*3ba0*/  SYNCS.ARRIVE.TRANS64.RED.A1T0 RZ, [R2+URZ], RZ ;  /* 0x000000ff02ff79a7 */ /* 0x0045e200081004ff */
[----:B-1----:R-:W-:-:S02]  /*3bb0*/  LOP3.LUT P3, RZ, R6, 0x1, RZ, 0xc0, !PT ;  /* 0x0000000106ff7812 */ /* 0x002fc4000786c0ff */
[----:B------:R-:W-:-:S04]  /*3bc0*/  SEL R5, RZ, 0x1, P1 ;  /* 0x00000001ff057807 */ /* 0x000fc80000800000 */
[----:B------:R-:W-:Y:S02]  /*3bd0*/  LOP3.LUT R10, R10, R5, RZ, 0x3c, !PT ;  /* 0x000000050a0a7212 */ /* 0x000fe400078e3cff */
[----:B--2---:R-:W-:-:S04]  /*3be0*/  SEL R2, RZ, 0x1, P0 ;  /* 0x00000001ff027807 */ /* 0x004fc80000000000 */
[----:B------:R-:W-:Y:S01]  /*3bf0*/  LOP3.LUT R9, R9, R2, RZ, 0x3c, !PT ;  /* 0x0000000209097212 */ /* 0x000fe200078e3cff */
[----:B------:R-:W-:Y:S06]  /*3c00*/  @P3 BRA `(.L_x_73) ;  /* 0xfffffffc002c3947 */ /* 0x000fec000383ffff */
[----:B------:R-:W-:Y:S01]  /*3c10*/  ULEA UR4, UR5, UR6, 0x3 ;  /* 0x0000000605047291 */ /* 0x000fe2000f8e18ff */
[----:B------:R-:W-:-:S08]  /*3c20*/  SHF.L.U32 R3, R12, 0x1f, RZ ;  /* 0x0000001f0c037819 */ /* 0x000fd000000006ff */
[----:B------:R-:W1:Y:S02]  /*3c30*/  SYNCS.PHASECHK.TRANS64 P0, [UR4+0x1e0], R3 ;  /* 0x0001e003ff0075a7 */ /* 0x000e640008001004 */
[----:B-1----:R-:W-:Y:S05]  /*3c40*/  @P0 BRA `(.L_x_74) ;  /* 0x0000000000080947 */ /* 0x002fea0003800000 */
[----:B------:R-:W1:Y:S02]  /*3c50*/  SYNCS.PHASECHK.TRANS64.TRYWAIT P0, [UR4+0x1e0], R3 ;  /* 0x0001e003ff0075a7 */ /* 0x000e640008001104 */
[----:B-1----:R-:W-:Y:S05]  /*3c60*/  @!P0 BRA `(.L_x_75) ;  /* 0x0000006400388947 */ /* 0x002fea0003800000 */
.L_x_74:
[----:B------:R-:W-:-:S04]  /*3c70*/  UIADD3 UR7, UPT, UPT, UR5, 0x1, URZ ;  /* 0x0000000105077890 */ /* 0x000fc8000fffe0ff */
[----:B------:R-:W-:-:S04]  /*3c80*/  UISETP.NE.AND UP0, UPT, UR7, 0x2, UPT ;  /* 0x000000020700788c */ /* 0x000fc8000bf05270 */
[----:B------:R-:W-:Y:S02]  /*3c90*/  USEL UR8, URZ, 0x1, UP0 ;  /* 0x00000001ff087887 */ /* 0x000fe40008000000 */
[----:B------:R-:W-:-:S04]  /*3ca0*/  USEL UR7, UR7, URZ, UP0 ;  /* 0x000000ff07077287 */ /* 0x000fc80008000000 */
[----:B------:R-:W-:Y:S01]  /*3cb0*/  ULEA UR7, UR7, UR6, 0x3 ;  /* 0x0000000607077291 */ /* 0x000fe2000f8e18ff */
[----:B-1----:R-:W-:-:S04]  /*3cc0*/  LOP3.LUT R3, R12, UR8, RZ, 0x3c, !PT ;  /* 0x000000080c037c12 */ /* 0x002fc8000f8e3cff */
[----:B------:R-:W-:-:S04]  /*3cd0*/  SHF.L.U32 R0, R3, 0x1f, RZ ;  /* 0x0000001f03007819 */ /* 0x000fc800000006ff */
[----:B------:R-:W1:Y:S02]  /*3ce0*/  SYNCS.PHASECHK.TRANS64 P0, [UR7+0x1e0], R0 ;  /* 0x0001e000ff0075a7 */ /* 0x000e640008001007 */
[----:B-1----:R-:W-:Y:S05]  /*3cf0*/  @P0 EXIT ;  /* 0x000000000000094d */ /* 0x002fea0003800000 */
[----:B------:R-:W-:Y:S02]  /*3d00*/  SHF.L.U32 R3, R3, 0x1f, RZ ;  /* 0x0000001f03037819 */ /* 0x000fe400000006ff */
[----:B------:R-:W-:-:S07]  /*3d10*/  MOV R0, UR7 ;  /* 0x0000000700007c02 */ /* 0x000fce0008000f00 */
.L_x_76:
[----:B-1----:R1:W2:Y:S02]  /*3d20*/  SYNCS.PHASECHK.TRANS64.TRYWAIT P0, [R0+URZ+0x1e0], R3 ;  /* 0x0001e003000075a7 */ /* 0x0022a400080011ff */
[----:B--2---:R-:W-:Y:S05]  /*3d30*/  @!P0 NANOSLEEP.SYNCS 0x989680 ;  /* 0x009896800000895d */ /* 0x004fea0003900000 */
[----:B------:R-:W2:Y:S02]  /*3d40*/  @!P0 SYNCS.PHASECHK.TRANS64 P0, [R0+URZ+0x1e0], R3 ;  /* 0x0001e003000085a7 */ /* 0x000ea400080010ff */
[----:B--2---:R-:W-:Y:S05]  /*3d50*/  @P0 EXIT ;  /* 0x000000000000094d */ /* 0x004fea0003800000 */
[----:B------:R-:W-:Y:S05]  /*3d60*/  BRA `(.L_x_76) ;  /* 0xfffffffc00ec7947 */ /* 0x000fea000383ffff */
.L_x_69:
[----:B------:R-:W-:Y:S05]  /*3d70*/  BRA.U UP5, `(.L_x_77) ;  /* 0x0000000d05807547 */ /* 0x000fea000b800000 */
[----:B------:R-:W1:Y:S01]  /*3d80*/  S2UR UR7, SR_CgaCtaId ;  /* 0x00000000000779c3 */ /* 0x000e620000008800 */
[----:B------:R-:W-:Y:S01]  /*3d90*/  UMOV UR4, 0x40 ;  /* 0x0000004000047882 */ /* 0x000fe20000000000 */
[----:B------:R-:W-:Y:S01]  /*3da0*/  NOP ;  /* 0x0000000000007918 */ /* 0x000fe20000000000 */
[----:B------:R-:W-:Y:S01]  /*3db0*/  UMOV UR6, 0x400 ;  /* 0x0000040000067882 */ /* 0x000fe20000000000 */
[----:B-1----:R-:W-:Y:S02]  /*3dc0*/  ULEA UR5, UR7, UR4, 0x18 ;  /* 0x0000000407057291 */ /* 0x002fe4000f8ec0ff */
[----:B------:R-:W-:-:S07]  /*3dd0*/  ULEA UR6, UR7, UR6, 0x18 ;  /* 0x0000000607067291 */ /* 0x000fce000f8ec0ff */
[----:B------:R-:W1:Y:S02]  /*3de0*/  LDS.U8 R0, [UR5+0x1c] ;  /* 0x00001c05ff007984 */ /* 0x000e640008000000 */
[----:B-1----:R-:W-:-:S13]  /*3df0*/  ISETP.NE.AND P0, PT, R0, RZ, PT ;  /* 0x000000ff0000720c */ /* 0x002fda0003f05270 */
[----:B------:R-:W-:Y:S05]  /*3e00*/  @P0 BRA `(.L_x_78) ;  /* 0x0000000000580947 */ /* 0x000fea0003800000 */
[----:B------:R-:W-:-:S13]  /*3e10*/  ELECT P0, URZ, PT ;  /* 0x0000000000ff782f */ /* 0x000fda0003800000 */
[----:B------:R-:W-:Y:S05]  /*3e20*/  @!P0 BRA `(.L_x_79) ;  /* 0x0000000000608947 */ /* 0x000fea0003800000 */
[----:B------:R-:W-:Y:S01]  /*3e30*/  UMOV UR4, 0x10 ;  /* 0x0000001000047882 */ /* 0x000fe20000000000 */
[----:B------:R-:W-:Y:S01]  /*3e40*/  HFMA2 R0, -RZ, RZ, 0, 5.9604644775390625e-08 ;  /* 0x00000001ff007431 */ /* 0x000fe200000001ff */
[----:B------:R-:W-:-:S03]  /*3e50*/  MOV R3, 0xffff ;  /* 0x0000ffff00037802 */ /* 0x000fc60000000f00 */
[----:B------:R-:W-:Y:S04]  /*3e60*/  DEPBAR.LE SB1, 0x36 ;  /* 0x00009d800000791a */ /* 0x000fe80000000000 */
[----:B------:R-:W1:Y:S02]  /*3e70*/  UTCATOMSWS.FIND_AND_SET.ALIGN UP0, UR4, UR4 ;  /* 0x00000004000475e3 */ /* 0x000e640008000800 */
[----:B-1----:R-:W-:Y:S01]  /*3e80*/  MOV R4, UR4 ;  /* 0x0000000400047c02 */ /* 0x002fe20008000f00 */
[----:B------:R-:W-:Y:S06]  /*3e90*/  BRA.U UP0, `(.L_x_80) ;  /* 0x0000000100187547 */ /* 0x000fec000b800000 */
.L_x_81:
[----:B------:R-:W-:Y:S05]  /*3ea0*/  NANOSLEEP 0x64 ;  /* 0x000000640000795d */ /* 0x000fea0003800000 */
[----:B------:R-:W-:-:S05]  /*3eb0*/  UMOV UR4, 0x10 ;  /* 0x0000001000047882 */ /* 0x000fca0000000000 */
[----:B------:R-:W-:Y:S04]  /*3ec0*/  DEPBAR.LE SB1, 0x36 ;  /* 0x00009d800000791a */ /* 0x000fe80000000000 */
[----:B------:R-:W1:Y:S02]  /*3ed0*/  UTCATOMSWS.FIND_AND_SET.ALIGN UP0, UR4, UR4 ;  /* 0x00000004000475e3 */ /* 0x000e640008000800 */
[----:B-1----:R-:W-:Y:S01]  /*3ee0*/  MOV R4, UR4 ;  /* 0x0000000400047c02 */ /* 0x002fe20008000f00 */
[----:B------:R-:W-:Y:S05]  /*3ef0*/  BRA.U !UP0, `(.L_x_81) ;  /* 0xfffffffd08e87547 */ /* 0x000fea000b83ffff */
.L_x_80:
[-C--:B------:R-:W-:Y:S02]  /*3f00*/  SHF.L.U32 R3, R3, R4.reuse, RZ ;  /* 0x0000000403037219 */ /* 0x080fe400000006ff */
[----:B------:R-:W-:Y:S01]  /*3f10*/  SHF.L.U32 R0, R0, R4, RZ ;  /* 0x0000000400007219 */ /* 0x000fe200000006ff */
[----:B------:R-:W-:Y:S02]  /*3f20*/  IMAD.SHL.U32 R4, R4, 0x20, RZ ;  /* 0x0000002004047824 */ /* 0x000fe400078e00ff */
[----:B------:R1:W-:Y:S04]  /*3f30*/  ATOMS.OR RZ, [UR5+0x14], R3 ;  /* 0x00001403ffff798c */ /* 0x0003e8000b000005 */
[----:B------:R1:W-:Y:S04]  /*3f40*/  ATOMS.OR RZ, [UR5+0x18], R0 ;  /* 0x00001800ffff798c */ /* 0x0003e8000b000005 */
[----:B------:R1:W-:Y:S01]  /*3f50*/  STS [UR6+0x280], R4 ;  /* 0x00028004ff007988 */ /* 0x0003e20008000806 */
[----:B------:R-:W-:Y:S05]  /*3f60*/  BRA `(.L_x_79) ;  /* 0x0000000000107947 */ /* 0x000fea0003800000 */
.L_x_78:
[----:B------:R-:W-:Y:S02]  /*3f70*/  MOV R0, 0xffffffff ;  /* 0xffffffff00007802 */ /* 0x000fe40000000f00 */
[----:B------:R-:W-:-:S03]  /*3f80*/  MOV R4, 0x3fb0 ;  /* 0x00003fb000047802 */ /* 0x000fc60000000f00 */
[----:B------:R1:W-:Y:S04]  /*3f90*/  STS [UR6+0x280], R0 ;  /* 0x00028000ff007988 */ /* 0x0003e80008000806 */
[----:B-1---5:R-:W-:Y:S05]  /*3fa0*/  CALL.REL.NOINC `($__internal_1_$__cuda_sm10x_tcgen05_guardrail_trap_phase_invalid_during_alloc) ;  /* 0x00000068003c7944 */ /* 0x022fea0003c00000 */
.L_x_79:
[----:B------:R-:W-:Y:S05]  /*3fb0*/  WARPSYNC.ALL ;  /* 0x0000000000007948 */ /* 0x000fea0003800000 */
[----:B------:R-:W2:Y:S01]  /*3fc0*/  S2UR UR4, SR_CgaCtaId ;  /* 0x00000000000479c3 */ /* 0x000ea20000008800 */
[----:B------:R-:W-:Y:S01]  /*3fd0*/  UMOV UR14, 0x400 ;  /* 0x00000400000e7882 */ /* 0x000fe20000000000 */
[----:B------:R-:W-:-:S06]  /*3fe0*/  NOP ;  /* 0x0000000000007918 */ /* 0x000fcc0000000000 */
[----:B------:R-:W-:Y:S06]  /*3ff0*/  BAR.ARV 0x6, 0xa0 ;  /* 0x0182800000007b1d */ /* 0x000fec0000002000 */
[----:B------:R-:W3:Y:S01]  /*4000*/  LDCU UR5, c[0x0][0x38c] ;  /* 0x00007180ff0577ac */ /* 0x000ee20008000800 */
[----:B------:R-:W-:Y:S01]  /*4010*/  LOP3.LUT R2, R2, 0xffff, RZ, 0xc0, !PT ;  /* 0x0000ffff02027812 */ /* 0x000fe200078ec0ff */
[----:B------:R-:W-:Y:S01]  /*4020*/  IMAD.MOV.U32 R11, RZ, RZ, 0x1 ;  /* 0x00000001ff0b7424 */ /* 0x000fe200078e00ff */
[----:B------:R-:W-:Y:S01]  /*4030*/  CS2R R8, SRZ ;  /* 0x0000000000087805 */ /* 0x000fe2000001ff00 */
[----:B------:R-:W4:Y:S01]  /*4040*/  LDCU UR8, c[0x0][0x38c] ;  /* 0x00007180ff0877ac */ /* 0x000f220008000800 */
[----:B------:R-:W-:Y:S01]  /*4050*/  R2UR UR16, R2 ;  /* 0x00000000021072ca */ /* 0x000fe200000e0000 */
[----:B------:R-:W-:Y:S01]  /*4060*/  IMAD.MOV.U32 R10, RZ, RZ, RZ ;  /* 0x000000ffff0a7224 */ /* 0x000fe200078e00ff */
[----:B------:R-:W-:Y:S01]  /*4070*/  UMOV UR18, URZ ;  /* 0x000000ff00127c82 */ /* 0x000fe20008000000 */
[----:B------:R-:W-:Y:S01]  /*4080*/  UMOV UR11, URZ ;  /* 0x000000ff000b7c82 */ /* 0x000fe20008000000 */
[----:B--2---:R-:W-:Y:S01]  /*4090*/  ULEA UR14, UR4, UR14, 0x18 ;  /* 0x0000000e040e7291 */ /* 0x004fe2000f8ec0ff */
[----:B------:R-:W-:Y:S01]  /*40a0*/  UMOV UR20, 0x0 ;  /* 0x0000000000147882 */ /* 0x000fe20000000000 */
[----:B------:R-:W-:-:S02]  /*40b0*/  UMOV UR21, 0x4300490 ;  /* 0x0430049000157882 */ /* 0x000fc40000000000 */
[----:B------:R-:W-:Y:S02]  /*40c0*/  UIADD3 UR6, UPT, UPT, UR14, 0x6800, URZ ;  /* 0x000068000e067890 */ /* 0x000fe4000fffe0ff */
[----:B------:R-:W-:Y:S02]  /*40d0*/  UIADD3 UR7, UPT, UPT, UR14, 0x13000, URZ ;  /* 0x000130000e077890 */ /* 0x000fe4000fffe0ff */
[----:B---3--:R-:W-:Y:S01]  /*40e0*/  UIADD3 UR5, UPT, UPT, UR5, 0xf, URZ ;  /* 0x0000000f05057890 */ /* 0x008fe2000fffe0ff */
[----:B-1----:R-:W1:Y:S01]  /*40f0*/  LDS R0, [UR14+0x280] ;  /* 0x0002800eff007984 */ /* 0x002e620008000800 */
[----:B------:R-:W-:Y:S02]  /*4100*/  USHF.R.U32.HI UR6, URZ, 0x4, UR6 ;  /* 0x00000004ff067899 */ /* 0x000fe40008011606 */
[----:B------:R-:W-:Y:S02]  /*4110*/  USHF.R.S32.HI UR4, URZ, 0x1f, UR5 ;  /* 0x0000001fff047899 */ /* 0x000fe40008011405 */
[----:B------:R-:W-:-:S02]  /*4120*/  ULOP3.LUT UR6, UR6, 0x3fff, URZ, 0xc0, !UPT ;  /* 0x00003fff06067892 */ /* 0x000fc4000f8ec0ff */
[----:B------:R-:W-:Y:S02]  /*4130*/  ULEA.HI UR4, UR4, UR5, URZ, 0x4 ;  /* 0x0000000504047291 */ /* 0x000fe4000f8f20ff */
[----:B------:R-:W-:Y:S02]  /*4140*/  USHF.R.U32.HI UR5, URZ, 0x4, UR7 ;  /* 0x00000004ff057899 */ /* 0x000fe40008011607 */
[----:B------:R-:W-:Y:S02]  /*4150*/  USHF.R.S32.HI UR22, URZ, 0x4, UR4 ;  /* 0x00000004ff167899 */ /* 0x000fe40008011404 */
[----:B------:R-:W-:Y:S02]  /*4160*/  ULOP3.LUT UR4, UR5, 0x3fff, URZ, 0xc0, !UPT ;  /* 0x00003fff05047892 */ /* 0x000fe4000f8ec0ff */
[----:B------:R-:W-:Y:S02]  /*4170*/  UISETP.LT.AND UP0, UPT, UR22, 0x1, UPT ;  /* 0x000000011600788c */ /* 0x000fe4000bf01270 */
[----:B------:R-:W-:-:S02]  /*4180*/  ULOP3.LUT UR17, UR6, 0x10000, URZ, 0xfc, !UPT ;  /* 0x0001000006117892 */ /* 0x000fc4000f8efcff */
[----:B------:R-:W-:Y:S02]  /*4190*/  USEL UR23, UR22, 0x1, !UP0 ;  /* 0x0000000116177887 */ /* 0x000fe4000c000000 */
[----:B------:R-:W-:Y:S02]  /*41a0*/  ULOP3.LUT UR4, UR4, 0x10000, URZ, 0xfc, !UPT ;  /* 0x0001000004047892 */ /* 0x000fe4000f8efcff */
[----:B------:R-:W-:Y:S02]  /*41b0*/  UIADD3 UR23, UPT, UPT, -UR23, URZ, URZ ;  /* 0x000000ff17177290 */ /* 0x000fe4000fffe1ff */
[----:B----4-:R-:W-:Y:S01]  /*41c0*/  UISETP.GE.AND UP4, UPT, UR8, 0x1, UPT ;  /* 0x000000010800788c */ /* 0x010fe2000bf86270 */
[----:B-1----:R-:W-:-:S15]  /*41d0*/  R2UR UR24, R0 ;  /* 0x00000000001872ca */ /* 0x002fde00000e0000 */
.L_x_88:
[----:B------:R-:W-:Y:S02]  /*41e0*/  LEA R0, R10, UR14, 0x3 ;  /* 0x0000000e0a007c11 */ /* 0x000fe4000f8e18ff */
[----:B------:R-:W-:Y:S02]  /*41f0*/  SHF.L.U32 R5, R9, 0x1f, RZ ;  /* 0x0000001f09057819 */ /* 0x000fe400000006ff */
[----:B------:R-:W-:Y:S01]  /*4200*/  PLOP3.LUT P0, PT, PT, PT, UP4, 0x80, 0x8 ;  /* 0x000000000008781c */ /* 0x000fe20003f0f048 */
[----:B------:R-:W-:Y:S01]  /*4210*/  VIADD R3, R0, 0x1e0 ;  /* 0x000001e000037836 */ /* 0x000fe20000000000 */
[----:B-1----:R-:W1:Y:S02]  /*4220*/  SYNCS.PHASECHK.TRANS64.TRYWAIT P1, [R0+URZ+0x1d0], R5 ;  /* 0x0001d005000075a7 */ /* 0x002e6400080211ff */
[----:B-1-3--:R-:W-:Y:S09]  /*4230*/  @!P1 BRA `(.L_x_82) ;  /* 0x0000005c00dc9947 */ /* 0x00aff20003800000 */
.L_x_208:
[----:B------:R-:W-:Y:S01]  /*4240*/  LEA R4, R10, UR14, 0x4 ;  /* 0x0000000e0a047c11 */ /* 0x000fe2000f8e20ff */
[----:B------:R-:W-:Y:S01]  /*4250*/  @UP4 ULEA UR5, UR11, UR14, 0x3 ;  /* 0x0000000e0b054291 */ /* 0x000fe2000f8e18ff */
[----:B------:R-:W-:Y:S01]  /*4260*/  PLOP3.LUT P2, PT, PT, PT, PT, 0x80, 0x8 ;  /* 0x000000000008781c */ /* 0x000fe20003f4f070 */
[----:B------:R-:W-:Y:S01]  /*4270*/  ULEA UR19, UR18, UR14, 0x3 ;  /* 0x0000000e12137291 */ /* 0x000fe2000f8e18ff */
[----:B------:R-:W-:Y:S02]  /*4280*/  PRMT R3, RZ, 0x654, R3 ;  /* 0x00000654ff037816 */ /* 0x000fe40000000003 */
[----:B-1----:R-:W1:Y:S01]  /*4290*/  LDS.128 R4, [R4+0x260] ;  /* 0x0002600004047984 */ /* 0x002e620000000c00 */
[----:B------:R-:W-:Y:S02]  /*42a0*/  @P0 SHF.L.U32 R2, R8, 0x1f, RZ ;  /* 0x0000001f08020819 */ /* 0x000fe400000006ff */
[----:B------:R-:W-:Y:S01]  /*42b0*/  SHF.L.U32 R0, R11, 0x1f, RZ ;  /* 0x0000001f0b007819 */ /* 0x000fe200000006ff */
[----:B------:R-:W-:Y:S01]  /*42c0*/  @!PT LDS RZ, [RZ] ;  /* 0x00000000fffff984 */ /* 0x000fe20000000800 */
[----:B------:R-:W-:Y:S01]  /*42d0*/  @!PT LDS RZ, [RZ] ;  /* 0x00000000fffff984 */ /* 0x000fe20000000800 */
[----:B------:R-:W-:Y:S01]  /*42e0*/  @!PT LDS RZ, [RZ] ;  /* 0x00000000fffff984 */ /* 0x000fe20000000800 */
[----:B------:R-:W-:Y:S01]  /*42f0*/  @!PT LDS RZ, [RZ] ;  /* 0x00000000fffff984 */ /* 0x000fe20000000800 */
[----:B------:R2:W-:Y:S06]  /*4300*/  MEMBAR.ALL.CTA ;  /* 0x0000000000007992 */ /* 0x0005ec0000008000 */
[----:B--2---:R-:W2:Y:S02]  /*4310*/  FENCE.VIEW.ASYNC.S ;  /* 0x00000000000073c6 */ /* 0x004ea40000000000 */
[----:B--2---:R2:W-:Y:S01]  /*4320*/  SYNCS.ARRIVE.TRANS64.RED.A1T0 RZ, [R3+URZ], RZ ;  /* 0x000000ff03ff79a7 */ /* 0x0045e200081004ff */
[----:B------:R2:W3:Y:S01]  /*4330*/  @P0 SYNCS.PHASECHK.TRANS64.TRYWAIT P2, [UR5], R2 ;  /* 0x00000002ff0005a7 */ /* 0x0004e20008041105 */
[----:B-1----:R-:W-:Y:S01]  /*4340*/  LOP3.LUT P1, RZ, R6, 0x1, RZ, 0xc0, !PT ;  /* 0x0000000106ff7812 */ /* 0x002fe2000782c0ff */
[----:B------:R-:W1:Y:S02]  /*4350*/  SYNCS.PHASECHK.TRANS64.TRYWAIT P0, [UR19+0x210], R0 ;  /* 0x00021000ff0075a7 */ /* 0x000e640008001113 */
[----:B-123--:R-:W-:Y:S10]  /*4360*/  @!P0 BRA `(.L_x_83) ;  /* 0x0000005c00a48947 */ /* 0x00eff40003800000 */
.L_x_210:
[----:B------:R-:W-:Y:S01]  /*4370*/  IADD3 R10, PT, PT, R10, 0x1, RZ ;  /* 0x000000010a0a7810 */ /* 0x000fe20007ffe0ff */
[----:B------:R-:W-:Y:S06]  /*4380*/  BRA.U !UP4, `(.L_x_84) ;  /* 0x000000010c9c7547 */ /* 0x000fec000b800000 */
[----:B------:R-:W-:Y:S02]  /*4390*/  ULEA.HI UR5, UR18, UR18, URZ, 0x1 ;  /* 0x0000001212057291 */ /* 0x000fe4000f8f08ff */
[----:B------:R-:W-:Y:S02]  /*43a0*/  UPLOP3.LUT UP2, UPT, UPT, UPT, UPT, 0x40, 0x4 ;  /* 0x000000000004789c */ /* 0x000fe40003f4e870 */
[----:B------:R-:W-:Y:S02]  /*43b0*/  USHF.R.U32.HI UR6, URZ, 0x1, UR5 ;  /* 0x00000001ff067899 */ /* 0x000fe40008011605 */
[----:B------:R-:W-:Y:S02]  /*43c0*/  ULOP3.LUT UR15, UR5, 0xffe, URZ, 0xc0, !UPT ;  /* 0x00000ffe050f7892 */ /* 0x000fe4000f8ec0ff */
[----:B------:R-:W-:Y:S02]  /*43d0*/  UIMAD UR5, UR6, 0xc0, UR24 ;  /* 0x000000c0060578a4 */ /* 0x000fe4000f8e0218 */
[----:B------:R-:W-:Y:S01]  /*43e0*/  UIADD3 UR15, UPT, UPT, -UR15, UR18, URZ ;  /* 0x000000120f0f7290 */ /* 0x000fe2000fffe1ff */
[----:B------:R-:W-:Y:S01]  /*43f0*/  UMOV UR13, UR23 ;  /* 0x00000017000d7c82 */ /* 0x000fe20008000000 */
[----:B------:R-:W-:-:S02]  /*4400*/  UMOV UR12, UR22 ;  /* 0x00000016000c7c82 */ /* 0x000fc40008000000 */
[----:B------:R-:W-:-:S03]  /*4410*/  ULEA UR15, UR15, UR5, 0x14 ;  /* 0x000000050f0f7291 */ /* 0x000fc6000f8ea0ff */
[----:B------:R-:W-:-:S09]  /*4420*/  UMOV UR5, UR11 ;  /* 0x0000000b00057c82 */ /* 0x000fd20008000000 */
.L_x_87:
[----:B------:R-:W-:Y:S02]  /*4430*/  UIADD3 UR13, UPT, UPT, UR13, 0x1, URZ ;  /* 0x000000010d0d7890 */ /* 0x000fe4000fffe0ff */
[----:B--2---:R-:W-:Y:S02]  /*4440*/  ULEA UR7, UR5, UR14, 0x3 ;  /* 0x0000000e05077291 */ /* 0x004fe4000f8e18ff */
[----:B------:R-:W-:Y:S01]  /*4450*/  UISETP.NE.AND UP3, UPT, UR13, URZ, UPT ;  /* 0x000000ff0d00728c */ /* 0x000fe2000bf65270 */
[----:B---3--:R-:W-:Y:S10]  /*4460*/  @P2 BRA `(.L_x_85) ;  /* 0x00000000000c2947 */ /* 0x008ff40003800000 */
[----:B-1----:R-:W-:Y:S04]  /*4470*/  SHF.L.U32 R3, R8, 0x1f, RZ ;  /* 0x0000001f08037819 */ /* 0x002fe800000006ff */
[----:B------:R-:W1:Y:S02]  /*4480*/  SYNCS.PHASECHK.TRANS64.TRYWAIT P0, [UR7], R3 ;  /* 0x00000003ff0075a7 */ /* 0x000e640008001107 */
[----:B-1----:R-:W-:Y:S05]  /*4490*/  @!P0 BRA `(.L_x_86) ;  /* 0x0000005c00708947 */ /* 0x002fea0003800000 */
.L_x_85:
[----:B------:R-:W-:Y:S01]  /*44a0*/  UISETP.NE.AND UP0, UPT, UR12, 0x1, UPT ;  /* 0x000000010c00788c */ /* 0x000fe2000bf05270 */
[----:B------:R-:W-:Y:S01]  /*44b0*/  PLOP3.LUT P2, PT, PT, PT, PT, 0x80, 0x8 ;  /* 0x000000000008781c */ /* 0x000fe20003f4f070 */
[----:B------:R-:W-:Y:S02]  /*44c0*/  UIADD3 UR6, UPT, UPT, UR5, 0x1, URZ ;  /* 0x0000000105067890 */ /* 0x000fe4000fffe0ff */
[----:B------:R-:W-:Y:S02]  /*44d0*/  UIADD3 UR12, UPT, UPT, UR12, -0x1, URZ ;  /* 0xffffffff0c0c7890 */ /* 0x000fe4000fffe0ff */
[----:B------:R-:W-:Y:S01]  /*44e0*/  UISETP.NE.AND UP1, UPT, UR6, 0x19, UPT ;  /* 0x000000190600788c */ /* 0x000fe2000bf25270 */
[----:B------:R-:W-:Y:S01]  /*44f0*/  PLOP3.LUT P0, PT, PT, PT, UP0, 0x80, 0x8 ;  /* 0x000000000008781c */ /* 0x000fe20003f0f008 */
[----:B------:R-:W-:Y:S02]  /*4500*/  UMOV UR9, 0xc0004010 ;  /* 0xc000401000097882 */ /* 0x000fe40000000000 */
[----:B------:R-:W-:Y:S02]  /*4510*/  USEL UR8, URZ, 0x1, UP1 ;  /* 0x00000001ff087887 */ /* 0x000fe40008800000 */
[----:B------:R-:W-:Y:S02]  /*4520*/  USEL UR11, UR6, URZ, UP1 ;  /* 0x000000ff060b7287 */ /* 0x000fe40008800000 */
[----:B------:R-:W-:Y:S02]  /*4530*/  UIMAD UR6, UR5, 0x180, UR4 ;  /* 0x00000180050678a4 */ /* 0x000fe4000f8e0204 */
[----:B------:R-:W-:Y:S01]  /*4540*/  @UP0 ULEA UR10, UR11, UR14, 0x3 ;  /* 0x0000000e0b0a0291 */ /* 0x000fe2000f8e18ff */
[----:B------:R-:W-:Y:S01]  /*4550*/  LOP3.LUT R8, R8, UR8, RZ, 0x3c, !PT ;  /* 0x0000000808087c12 */ /* 0x000fe2000f8e3cff */
[----:B------:R-:W-:Y:S03]  /*4560*/  ULEA UR8, UR5, UR17, 0x7 ;  /* 0x0000001105087291 */ /* 0x000fe6000f8e38ff */
[----:B-1----:R-:W-:Y:S01]  /*4570*/  @P0 SHF.L.U32 R0, R8, 0x1f, RZ ;  /* 0x0000001f08000819 */ /* 0x002fe200000006ff */
[----:B------:R-:W-:Y:S03]  /*4580*/  UMOV UR5, UR11 ;  /* 0x0000000b00057c82 */ /* 0x000fe60008000000 */
[----:B------:R2:W3:Y:S01]  /*4590*/  @P0 SYNCS.PHASECHK.TRANS64.TRYWAIT P2, [UR10], R0 ;  /* 0x00000000ff0005a7 */ /* 0x0004e2000804110a */
[----:B------:R-:W-:Y:S03]  /*45a0*/  UIADD3 UR10, UPT, UPT, UR7, 0xc8, URZ ;  /* 0x000000c8070a7890 */ /* 0x000fe6000fffe0ff */
[----:B------:R-:W-:Y:S02]  /*45b0*/  UMOV UR7, 0xc0004010 ;  /* 0xc000401000077882 */ /* 0x000fe40000000000 */
[----:B------:R2:W-:Y:S01]  /*45c0*/  UTCHMMA gdesc[UR8], gdesc[UR6], tmem[UR15], tmem[UR20], idesc[UR21], UP2 ;  /* 0x00ff1406080075ea */ /* 0x0005e2000900000f */
[----:B------:R-:W-:Y:S03]  /*45d0*/  UPLOP3.LUT UP2, UPT, UPT, UPT, UPT, 0x80, 0x8 ;  /* 0x000000000008789c */ /* 0x000fe60003f4f070 */
[----:B------:R2:W-:Y:S01]  /*45e0*/  UTCBAR.MULTICAST [UR10], URZ, UR16 ;  /* 0x000000ff0a0073e9 */ /* 0x0005e20008000810 */
[----:B------:R-:W-:Y:S07]  /*45f0*/  BRA.U UP3, `(.L_x_87) ;  /* 0xfffffffd038c7547 */ /* 0x000fee000b83ffff */
.L_x_84:
[----:B------:R-:W-:Y:S01]  /*4600*/  UIADD3 UR5, UPT, UPT, UR18, 0x1, URZ ;  /* 0x0000000112057890 */ /* 0x000fe2000fffe0ff */
[C---:B------:R-:W-:Y:S01]  /*4610*/  ISETP.NE.AND P0, PT, R10.reuse, 0x2, PT ;  /* 0x000000020a00780c */ /* 0x040fe20003f05270 */
[----:B--2---:R-:W-:Y:S02]  /*4620*/  UIADD3 UR6, UPT, UPT, UR19, 0x1f0, URZ ;  /* 0x000001f013067890 */ /* 0x004fe4000fffe0ff */
[----:B------:R-:W-:Y:S01]  /*4630*/  UISETP.NE.AND UP0, UPT, UR5, 0x4, UPT ;  /* 0x000000040500788c */ /* 0x000fe2000bf05270 */
[----:B-1----:R-:W-:Y:S02]  /*4640*/  SEL R0, RZ, 0x1, P0 ;  /* 0x00000001ff007807 */ /* 0x002fe40000000000 */
[----:B------:R-:W-:Y:S01]  /*4650*/  SEL R10, R10, RZ, P0 ;  /* 0x000000ff0a0a7207 */ /* 0x000fe20000000000 */
[----:B------:R-:W-:Y:S01]  /*4660*/  USEL UR7, URZ, 0x1, UP0 ;  /* 0x00000001ff077887 */ /* 0x000fe20008000000 */
[----:B------:R-:W-:Y:S01]  /*4670*/  LOP3.LUT R9, R9, R0, RZ, 0x3c, !PT ;  /* 0x0000000009097212 */ /* 0x000fe200078e3cff */
[----:B------:R-:W-:Y:S01]  /*4680*/  USEL UR18, UR5, URZ, UP0 ;  /* 0x000000ff05127287 */ /* 0x000fe20008000000 */
[----:B------:R1:W-:Y:S03]  /*4690*/  UTCBAR [UR6], URZ ;  /* 0x000000ff060073e9 */ /* 0x0003e600080000ff */
[----:B------:R-:W-:Y:S01]  /*46a0*/  LOP3.LUT R11, R11, UR7, RZ, 0x3c, !PT ;  /* 0x000000070b0b7c12 */ /* 0x000fe2000f8e3cff */
[----:B------:R-:W-:Y:S07]  /*46b0*/  @P1 BRA `(.L_x_88) ;  /* 0xfffffff800c81947 */ /* 0x000fee000383ffff */
[----:B------:R-:W2:Y:S01]  /*46c0*/  S2UR UR8, SR_CgaCtaId ;  /* 0x00000000000879c3 */ /* 0x000ea20000008800 */
[----:B------:R-:W-:Y:S01]  /*46d0*/  ELECT P0, URZ, PT ;  /* 0x0000000000ff782f */ /* 0x000fe20003800000 */
[----:B------:R-:W-:Y:S01]  /*46e0*/  IMAD.MOV.U32 R0, RZ, RZ, 0x1 ;  /* 0x00000001ff007424 */ /* 0x000fe200078e00ff */
[----:B------:R-:W-:Y:S01]  /*46f0*/  UIADD3 UR14, UPT, UPT, UR14, 0x210, URZ ;  /* 0x000002100e0e7890 */ /* 0x000fe2000fffe0ff */
[----:B------:R-:W-:Y:S01]  /*4700*/  SHF.L.U32 R3, R11, 0x1f, RZ ;  /* 0x0000001f0b037819 */ /* 0x000fe200000006ff */
[----:B------:R-:W-:-:S03]  /*4710*/  UMOV UR4, 0x40 ;  /* 0x0000004000047882 */ /* 0x000fc60000000000 */
[----:B------:R-:W-:Y:S01]  /*4720*/  UVIRTCOUNT.DEALLOC.SMPOOL 0x80 ;  /* 0x000000800000784c */ /* 0x000fe20000000000 */
[----:B--2---:R-:W-:Y:S02]  /*4730*/  ULEA UR8, UR8, UR4, 0x18 ;  /* 0x0000000408087291 */ /* 0x004fe4000f8ec0ff */
[----:B------:R-:W-:-:S07]  /*4740*/  ULEA UR4, UR18, UR14, 0x3 ;  /* 0x0000000e12047291 */ /* 0x000fce000f8e18ff */
[----:B------:R2:W-:Y:S02]  /*4750*/  @P0 STS.U8 [UR8+0x1c], R0 ;  /* 0x00001c00ff000988 */ /* 0x0005e40008000008 */
[----:B------:R-:W4:Y:S02]  /*4760*/  SYNCS.PHASECHK.TRANS64.TRYWAIT P0, [UR4], R3 ;  /* 0x00000003ff0075a7 */ /* 0x000f240008001104 */
[----:B--2-4-:R-:W-:Y:S05]  /*4770*/  @!P0 BRA `(.L_x_89) ;  /* 0x0000005800d08947 */ /* 0x014fea0003800000 */
.L_x_213:
[----:B------:R-:W-:-:S04]  /*4780*/  UIADD3 UR4, UPT, UPT, UR18, 0x1, URZ ;  /* 0x0000000112047890 */ /* 0x000fc8000fffe0ff */
[----:B------:R-:W-:-:S04]  /*4790*/  UISETP.NE.AND UP0, UPT, UR4, 0x4, UPT ;  /* 0x000000040400788c */ /* 0x000fc8000bf05270 */
[----:B-1----:R-:W-:Y:S02]  /*47a0*/  USEL UR6, URZ, 0x1, UP0 ;  /* 0x00000001ff067887 */ /* 0x002fe40008000000 */
[----:B------:R-:W-:-:S04]  /*47b0*/  USEL UR4, UR4, URZ, UP0 ;  /* 0x000000ff04047287 */ /* 0x000fc80008000000 */
[----:B------:R-:W-:Y:S01]  /*47c0*/  ULEA UR5, UR4, UR14, 0x3 ;  /* 0x0000000e04057291 */ /* 0x000fe2000f8e18ff */
[----:B------:R-:W-:-:S04]  /*47d0*/  LOP3.LUT R2, R11, UR6, RZ, 0x3c, !PT ;  /* 0x000000060b027c12 */ /* 0x000fc8000f8e3cff */
[----:B--2---:R-:W-:-:S04]  /*47e0*/  SHF.L.U32 R3, R2, 0x1f, RZ ;  /* 0x0000001f02037819 */ /* 0x004fc800000006ff */
[----:B------:R-:W1:Y:S02]  /*47f0*/  SYNCS.PHASECHK.TRANS64.TRYWAIT P0, [UR5], R3 ;  /* 0x00000003ff0075a7 */ /* 0x000e640008001105 */
[----:B-1----:R-:W-:Y:S05]  /*4800*/  @!P0 BRA `(.L_x_90) ;  /* 0x0000005800c48947 */ /* 0x002fea0003800000 */
.L_x_215:
        /* <DEDUP_REMOVED lines=9> */
.L_x_217:
[----:B------:R-:W-:-:S04]  /*48a0*/  UIADD3 UR4, UPT, UPT, UR4, 0x1, URZ ;  /* 0x0000000104047890 */ /* 0x000fc8000fffe0ff */
[----:B------:R-:W-:-:S04]  /*48b0*/  UISETP.NE.AND UP0, UPT, UR4, 0x4, UPT ;  /* 0x000000040400788c */ /* 0x000fc8000bf05270 */
[----:B------:R-:W-:Y:S02]  /*48c0*/  USEL UR5, URZ, 0x1, UP0 ;  /* 0x00000001ff057887 */ /* 0x000fe40008000000 */
[----:B------:R-:W-:-:S04]  /*48d0*/  USEL UR4, UR4, URZ, UP0 ;  /* 0x000000ff04047287 */ /* 0x000fc80008000000 */
[----:B------:R-:W-:Y:S01]  /*48e0*/  ULEA UR4, UR4, UR14, 0x3 ;  /* 0x0000000e04047291 */ /* 0x000fe2000f8e18ff */
[----:B-1----:R-:W-:-:S04]  /*48f0*/  LOP3.LUT R3, R2, UR5, RZ, 0x3c, !PT ;  /* 0x0000000502037c12 */ /* 0x002fc8000f8e3cff */
[----:B------:R-:W-:-:S04]  /*4900*/  SHF.L.U32 R3, R3, 0x1f, RZ ;  /* 0x0000001f03037819 */ /* 0x000fc800000006ff */
[----:B------:R-:W1:Y:S02]  /*4910*/  SYNCS.PHASECHK.TRANS64.TRYWAIT P0, [UR4], R3 ;  /* 0x00000003ff0075a7 */ /* 0x000e640008001104 */
[----:B-1----:R-:W-:Y:S05]  /*4920*/  @!P0 BRA `(.L_x_92) ;  /* 0x0000005800ac8947 */ /* 0x002fea0003800000 */
.L_x_219:
[----:B------:R-:W-:Y:S01]  /*4930*/  NOP ;  /* 0x0000000000007918 */ /* 0x000fe20000000000 */
[----:B-1----:R-:W1:Y:S01]  /*4940*/  LDS R0, [UR8+0x14] ;  /* 0x00001408ff007984 */ /* 0x002e620008000800 */
[----:B------:R-:W-:Y:S01]  /*4950*/  ULOP3.LUT UR4, UR24, 0xffff, URZ, 0xc0, !UPT ;  /* 0x0000ffff18047892 */ /* 0x000fe2000f8ec0ff */
[----:B------:R-:W-:Y:S01]  /*4960*/  UMOV UR5, 0xffff ;  /* 0x0000ffff00057882 */ /* 0x000fe20000000000 */
[----:B------:R-:W-:Y:S02]  /*4970*/  UMOV UR6, 0x1 ;  /* 0x0000000100067882 */ /* 0x000fe40000000000 */
[----:B------:R-:W-:-:S04]  /*4980*/  USHF.R.U32.HI UR4, URZ, 0x5, UR4 ;  /* 0x00000005ff047899 */ /* 0x000fc80008011604 */
[----:B------:R-:W-:Y:S02]  /*4990*/  USHF.L.U32 UR5, UR5, UR4, URZ ;  /* 0x0000000405057299 */ /* 0x000fe400080006ff */
[----:B------:R-:W-:-:S04]  /*49a0*/  USHF.L.U32 UR4, UR6, UR4, URZ ;  /* 0x0000000406047299 */ /* 0x000fc800080006ff */
[----:B-1----:R-:W-:-:S04]  /*49b0*/  LOP3.LUT R0, R0, UR5, RZ, 0xc0, !PT ;  /* 0x0000000500007c12 */ /* 0x002fc8000f8ec0ff */
[----:B------:R-:W-:-:S13]  /*49c0*/  ISETP.NE.AND P0, PT, R0, UR5, PT ;  /* 0x0000000500007c0c */ /* 0x000fda000bf05270 */
[----:B------:R-:W-:Y:S05]  /*49d0*/  @P0 BRA `(.L_x_93) ;  /* 0x0000000000580947 */ /* 0x000fea0003800000 */
[----:B------:R-:W1:Y:S02]  /*49e0*/  LDS R0, [UR8+0x18] ;  /* 0x00001808ff007984 */ /* 0x000e640008000800 */
[----:B-1----:R-:W-:-:S04]  /*49f0*/  LOP3.LUT R0, R0, UR4, RZ, 0xc0, !PT ;  /* 0x0000000400007c12 */ /* 0x002fc8000f8ec0ff */
[----:B------:R-:W-:-:S13]  /*4a00*/  ISETP.NE.AND P0, PT, R0, UR4, PT ;  /* 0x0000000400007c0c */ /* 0x000fda000bf05270 */
[----:B------:R-:W-:Y:S05]  /*4a10*/  @P0 BRA `(.L_x_94) ;  /* 0x00000000003c0947 */ /* 0x000fea0003800000 */
[----:B------:R-:W1:Y:S01]  /*4a20*/  S2R R2, SR_LANEID ;  /* 0x0000000000027919 */ /* 0x000e620000000000 */
[----:B------:R-:W-:Y:S01]  /*4a30*/  ULOP3.LUT UR5, URZ, UR5, URZ, 0x33, !UPT ;  /* 0x00000005ff057292 */ /* 0x000fe2000f8e33ff */
[----:B------:R-:W-:Y:S01]  /*4a40*/  LOP3.LUT R4, RZ, UR4, RZ, 0x33, !PT ;  /* 0x00000004ff047c12 */ /* 0x000fe2000f8e33ff */
[----:B------:R-:W-:Y:S02]  /*4a50*/  VOTEU.ANY UR4, UPT, PT ;  /* 0x0000000000047886 */ /* 0x000fe400038e0100 */
[----:B------:R-:W-:Y:S01]  /*4a60*/  UFLO.U32 UR4, UR4 ;  /* 0x00000004000472bd */ /* 0x000fe200080e0000 */
[----:B------:R-:W2:Y:S01]  /*4a70*/  REDUX UR6, R4 ;  /* 0x00000000040673c4 */ /* 0x000ea20000000000 */
[----:B------:R-:W-:-:S06]  /*4a80*/  IMAD.U32 R0, RZ, RZ, UR5 ;  /* 0x00000005ff007e24 */ /* 0x000fcc000f8e00ff */
[----:B------:R4:W-:Y:S01]  /*4a90*/  UTCATOMSWS.AND URZ, UR5 ;  /* 0x0000000500ff79e3 */ /* 0x0009e20008000000 */
[----:B------:R-:W3:Y:S01]  /*4aa0*/  REDUX UR7, R0 ;  /* 0x00000000000773c4 */ /* 0x000ee20000000000 */
[----:B-1----:R-:W-:Y:S01]  /*4ab0*/  ISETP.EQ.U32.AND P0, PT, R2, UR4, PT ;  /* 0x0000000402007c0c */ /* 0x002fe2000bf02070 */
[----:B--2---:R-:W-:Y:S01]  /*4ac0*/  IMAD.U32 R2, RZ, RZ, UR6 ;  /* 0x00000006ff027e24 */ /* 0x004fe2000f8e00ff */
[----:B---3--:R-:W-:-:S11]  /*4ad0*/  MOV R3, UR7 ;  /* 0x0000000700037c02 */ /* 0x008fd60008000f00 */
[----:B------:R4:W-:Y:S04]  /*4ae0*/  @P0 ATOMS.AND RZ, [UR8+0x14], R3 ;  /* 0x00001403ffff098c */ /* 0x0009e8000a800008 */
[----:B------:R4:W-:Y:S01]  /*4af0*/  @P0 ATOMS.AND RZ, [UR8+0x18], R2 ;  /* 0x00001802ffff098c */ /* 0x0009e2000a800008 */
[----:B------:R-:W-:Y:S05]  /*4b00*/  BRA `(.L_x_95) ;  /* 0x0000000000147947 */ /* 0x000fea0003800000 */
.L_x_94:
[----:B------:R-:W-:Y:S02]  /*4b10*/  MOV R2, 0x4b30 ;  /* 0x00004b3000027802 */ /* 0x000fe40000000f00 */
[----:B---3-5:R-:W-:Y:S05]  /*4b20*/  CALL.REL.NOINC `($__internal_0_$__cuda_sm10x_tcgen05_guardrail_trap_col_being_dealloced_not_returned_by_alloc) ;  /* 0x0000005c00507944 */ /* 0x028fea0003c00000 */
[----:B------:R-:W-:Y:S05]  /*4b30*/  BRA `(.L_x_95) ;  /* 0x0000000000087947 */ /* 0x000fea0003800000 */
.L_x_93:
[----:B------:R-:W-:Y:S02]  /*4b40*/  MOV R2, 0x4b60 ;  /* 0x00004b6000027802 */ /* 0x000fe40000000f00 */
[----:B---3-5:R-:W-:Y:S05]  /*4b50*/  CALL.REL.NOINC `($__internal_2_$__cuda_sm10x_tcgen05_guardrail_trap_unallocated_columns_being_dealloced) ;  /* 0x0000005c005c7944 */ /* 0x028fea0003c00000 */
.L_x_95:
[----:B------:R-:W-:Y:S01]  /*4b60*/  NOP ;  /* 0x0000000000007918 */ /* 0x000fe20000000000 */
[----:B----4-:R-:W-:Y:S05]  /*4b70*/  EXIT ;  /* 0x000000000000794d */ /* 0x010fea0003800000 */
.L_x_77:
[----:B------:R-:W-:-:S09]  /*4b80*/  UISETP.NE.OR UP0, UPT, UR21, 0x3, !UP3 ;  /* 0x000000031500788c */ /* 0x000fd2000df05670 */
[----:B------:R-:W-:Y:S05]  /*4b90*/  BRA.U UP0, `(.L_x_96) ;  /* 0x00000011001c7547 */ /* 0x000fea000b800000 */
[----:B------:R-:W1:Y:S01]  /*4ba0*/  LDCU.64 UR4, c[0x0][0x888] ;  /* 0x00011100ff0477ac */ /* 0x000e620008000a00 */
[----:B------:R-:W2:Y:S01]  /*4bb0*/  S2UR UR10, SR_CgaCtaId ;  /* 0x00000000000a79c3 */ /* 0x000ea20000008800 */
[----:B------:R-:W-:Y:S02]  /*4bc0*/  HFMA2 R9, -RZ, RZ, 0, 0 ;  /* 0x00000000ff097431 */ /* 0x000fe400000001ff */
[----:B------:R-:W-:Y:S01]  /*4bd0*/  IMAD.MOV.U32 R11, RZ, RZ, 0x1 ;  /* 0x00000001ff0b7424 */ /* 0x000fe200078e00ff */
[----:B------:R-:W3:Y:S01]  /*4be0*/  LDCU UR38, c[0x0][0x370] ;  /* 0x00006e00ff2677ac */ /* 0x000ee20008000800 */
[----:B------:R-:W-:Y:S01]  /*4bf0*/  IMAD.MOV.U32 R10, RZ, RZ, RZ ;  /* 0x000000ffff0a7224 */ /* 0x000fe200078e00ff */
[----:B------:R-:W-:Y:S01]  /*4c00*/  MOV R3, 0x2000 ;  /* 0x0000200000037802 */ /* 0x000fe20000000f00 */
[----:B------:R-:W3:Y:S01]  /*4c10*/  LDCU.128 UR32, c[0x0][0xb10] ;  /* 0x00016200ff2077ac */ /* 0x000ee20008000c00 */
[----:B------:R-:W4:Y:S01]  /*4c20*/  LDC.64 R12, c[0x0][0x348] ;  /* 0x0000d200ff0c7b82 */ /* 0x000f220000000a00 */
[----:B------:R-:W2:Y:S01]  /*4c30*/  LDCU UR37, c[0x0][0x374] ;  /* 0x00006e80ff2577ac */ /* 0x000ea20008000800 */
[----:B------:R-:W2:Y:S01]  /*4c40*/  LDCU.64 UR30, c[0x0][0x890] ;  /* 0x00011200ff1e77ac */ /* 0x000ea20008000a00 */
[----:B------:R-:W2:Y:S01]  /*4c50*/  LDCU UR15, c[0x0][0xb0c] ;  /* 0x00016180ff0f77ac */ /* 0x000ea20008000800 */
[----:B-1----:R-:W-:Y:S01]  /*4c60*/  UISETP.NE.U32.AND UP0, UPT, UR4, URZ, UPT ;  /* 0x000000ff0400728c */ /* 0x002fe2000bf05070 */
[----:B------:R-:W1:Y:S01]  /*4c70*/  LDCU UR46, c[0x0][0xb20] ;  /* 0x00016400ff2e77ac */ /* 0x000e620008000800 */
[----:B------:R-:W1:Y:S01]  /*4c80*/  LDCU UR4, c[0x0][0xb30] ;  /* 0x00016600ff0477ac */ /* 0x000e620008000800 */
[----:B------:R-:W-:Y:S01]  /*4c90*/  UMOV UR21, 0x400 ;  /* 0x0000040000157882 */ /* 0x000fe20000000000 */
[----:B---3--:R-:W-:-:S02]  /*4ca0*/  UIMAD.WIDE.U32 UR6, UR38, UR32, URZ ;  /* 0x00000020260672a5 */ /* 0x008fc4000f8e00ff */
[----:B--2---:R-:W-:Y:S02]  /*4cb0*/  UIMAD.WIDE.U32 UR8, UR37, UR35, URZ ;  /* 0x00000023250872a5 */ /* 0x004fe4000f8e00ff */
[----:B------:R-:W-:Y:S02]  /*4cc0*/  ULEA UR21, UR10, UR21, 0x18 ;  /* 0x000000150a157291 */ /* 0x000fe4000f8ec0ff */
[----:B------:R-:W-:Y:S02]  /*4cd0*/  UISETP.NE.U32.AND UP6, UPT, UR30, URZ, UPT ;  /* 0x000000ff1e00728c */ /* 0x000fe4000bfc5070 */
[----:B------:R-:W-:Y:S02]  /*4ce0*/  UIADD3 UR40, UPT, UPT, UR21, 0x1a0, URZ ;  /* 0x000001a015287890 */ /* 0x000fe4000fffe0ff */
[----:B------:R-:W-:Y:S02]  /*4cf0*/  UIADD3 UR25, UPT, UPT, UR21, 0x190, URZ ;  /* 0x0000019015197890 */ /* 0x000fe4000fffe0ff */
[----:B------:R-:W-:-:S02]  /*4d00*/  UIADD3 UR17, UPT, UPT, UR21, 0x198, URZ ;  /* 0x0000019815117890 */ /* 0x000fc4000fffe0ff */
[----:B------:R-:W-:Y:S02]  /*4d10*/  UISETP.NE.AND.EX UP5, UPT, UR5, URZ, UPT, UP0 ;  /* 0x000000ff0500728c */ /* 0x000fe4000bfa5300 */
[----:B------:R-:W-:Y:S01]  /*4d20*/  UISETP.NE.AND UP0, UPT, UR42, 0x1, UPT ;  /* 0x000000012a00788c */ /* 0x000fe2000bf05270 */
[----:B------:R-:W-:Y:S01]  /*4d30*/  UMOV UR45, UR7 ;  /* 0x00000007002d7c82 */ /* 0x000fe20008000000 */
[----:B------:R-:W-:Y:S01]  /*4d40*/  UMOV UR44, UR9 ;  /* 0x00000009002c7c82 */ /* 0x000fe20008000000 */
[----:B------:R-:W-:Y:S02]  /*4d50*/  USEL UR39, URZ, 0x1, UP4 ;  /* 0x00000001ff277887 */ /* 0x000fe4000a000000 */
[----:B------:R-:W-:Y:S02]  /*4d60*/  UISETP.NE.AND UP0, UPT, UR15, 0x1, UPT ;  /* 0x000000010f00788c */ /* 0x000fe4000bf05270 */
[----:B------:R-:W-:Y:S02]  /*4d70*/  UPLOP3.LUT UP4, UPT, UPT, UPT, UPT, 0x40, 0x4 ;  /* 0x000000000004789c */ /* 0x000fe40003f8e870 */
[----:B------:R-:W-:Y:S01]  /*4d80*/  UISETP.GE.AND UP1, UPT, UR42, 0x1, UPT ;  /* 0x000000012a00788c */ /* 0x000fe2000bf26270 */
[----:B------:R-:W2:Y:S01]  /*4d90*/  LDCU.64 UR22, c[0x0][0xb28] ;  /* 0x00016500ff1677ac */ /* 0x000ea20008000a00 */
[----:B------:R-:W-:-:S02]  /*4da0*/  UISETP.NE.AND.EX UP6, UPT, UR31, URZ, UPT, UP6 ;  /* 0x000000ff1f00728c */ /* 0x000fc4000bfc5360 */
[----:B------:R-:W-:Y:S02]  /*4db0*/  UPRMT UR40, UR10, 0x654, UR40 ;  /* 0x000006540a287896 */ /* 0x000fe40008000028 */
[----:B------:R-:W-:Y:S02]  /*4dc0*/  UPRMT UR43, UR10, 0x654, UR25 ;  /* 0x000006540a2b7896 */ /* 0x000fe40008000019 */
[----:B------:R-:W-:Y:S02]  /*4dd0*/  UPRMT UR41, UR10, 0x654, UR17 ;  /* 0x000006540a297896 */ /* 0x000fe40008000011 */
[----:B------:R-:W-:Y:S02]  /*4de0*/  USHF.R.U32.HI UR45, URZ, UR33, UR45 ;  /* 0x00000021ff2d7299 */ /* 0x000fe4000801162d */
[----:B-1----:R-:W-:Y:S02]  /*4df0*/  USHF.R.U32.HI UR44, URZ, UR46, UR44 ;  /* 0x0000002eff2c7299 */ /* 0x002fe4000801162c */
[----:B------:R-:W-:-:S02]  /*4e00*/  UISETP.NE.AND UP0, UPT, UR34, 0x1, UPT ;  /* 0x000000012200788c */ /* 0x000fc4000bf05270 */
[----:B----4-:R-:W-:-:S11]  /*4e10*/  UISETP.NE.AND UP3, UPT, UR4, 0x1, UPT ;  /* 0x000000010400788c */ /* 0x010fd6000bf65270 */
.L_x_106:
[C---:B------:R-:W-:Y:S02]  /*4e20*/  LEA R8, R10.reuse, UR21, 0x3 ;  /* 0x000000150a087c11 */ /* 0x040fe4000f8e18ff */
[----:B------:R-:W-:Y:S02]  /*4e30*/  SHF.L.U32 R5, R9, 0x1f, RZ ;  /* 0x0000001f09057819 */ /* 0x000fe400000006ff */
[----:B------:R-:W-:Y:S02]  /*4e40*/  LEA R6, R10, UR21, 0x4 ;  /* 0x000000150a067c11 */ /* 0x000fe4000f8e20ff */
[----:B-1----:R-:W1:Y:S02]  /*4e50*/  SYNCS.PHASECHK.TRANS64.TRYWAIT P0, [R8+URZ+0x1d0], R5 ;  /* 0x0001d005080075a7 */ /* 0x002e6400080011ff */
[----:B-1----:R-:W-:Y:S05]  /*4e60*/  @!P0 BRA `(.L_x_97) ;  /* 0x0000005400748947 */ /* 0x002fea0003800000 */
.L_x_220:
[----:B-1----:R-:W1:Y:S01]  /*4e70*/  LDS.128 R4, [R6+0x260] ;  /* 0x0002600006047984 */ /* 0x002e620000000c00 */
[----:B------:R-:W-:Y:S01]  /*4e80*/  UISETP.GE.AND UP0, UPT, UR42, 0x1, UPT ;  /* 0x000000012a00788c */ /* 0x000fe2000bf06270 */
[----:B------:R-:W-:Y:S01]  /*4e90*/  @!PT LDS RZ, [RZ] ;  /* 0x00000000fffff984 */ /* 0x000fe20000000800 */
[----:B------:R-:W-:Y:S01]  /*4ea0*/  @!PT LDS RZ, [RZ] ;  /* 0x00000000fffff984 */ /* 0x000fe20000000800 */
[----:B------:R-:W-:Y:S01]  /*4eb0*/  @!PT LDS RZ, [RZ] ;  /* 0x00000000fffff984 */ /* 0x000fe20000000800 */
[----:B------:R-:W-:Y:S01]  /*4ec0*/  @!PT LDS RZ, [RZ] ;  /* 0x00000000fffff984 */ /* 0x000fe20000000800 */
[----:B------:R3:W-:Y:S06]  /*4ed0*/  MEMBAR.ALL.CTA ;  /* 0x0000000000007992 */ /* 0x0007ec0000008000 */
[----:B---3--:R-:W3:Y:S01]  /*4ee0*/  FENCE.VIEW.ASYNC.S ;  /* 0x00000000000073c6 */ /* 0x008ee20000000000 */
[----:B-1----:R-:W-:Y:S11]  /*4ef0*/  LOP3.LUT P0, RZ, R6, 0x1, RZ, 0xc0, !PT ;  /* 0x0000000106ff7812 */ /* 0x002ff6000780c0ff */
[----:B------:R-:W-:Y:S02]  /*4f00*/  @!UPT UIADD3 URZ, UPT, UPT, URZ, URZ, URZ ;  /* 0x000000fffffff290 */ /* 0x000fe4000fffe0ff */
[----:B---3--:R-:W-:Y:S01]  /*4f10*/  VOTEU.ANY UP1, P0 ;  /* 0x0000000000ff7886 */ /* 0x008fe20000020100 */
[----:B------:R-:W-:Y:S11]  /*4f20*/  PLOP3.LUT P0, PT, PT, PT, UP1, 0x80, 0x8 ;  /* 0x000000000008781c */ /* 0x000ff60003f0f018 */
[----:B------:R-:W-:Y:S02]  /*4f30*/  @!UPT UIADD3 URZ, UPT, UPT, URZ, URZ, URZ ;  /* 0x000000fffffff290 */ /* 0x000fe4000fffe0ff */
[----:B------:R-:W-:Y:S02]  /*4f40*/  @P0 SHF.R.U32.HI R0, RZ, 0x10, R5 ;  /* 0x00000010ff000819 */ /* 0x000fe40000011605 */
[----:B------:R-:W-:Y:S02]  /*4f50*/  @P0 MOV R2, R4 ;  /* 0x0000000400020202 */ /* 0x000fe40000000f00 */
[----:B------:R-:W-:Y:S01]  /*4f60*/  @P0 R2UR UR4, R0 ;  /* 0x00000000000402ca */ /* 0x000fe200000e0000 */
[----:B------:R-:W-:Y:S01]  /*4f70*/  VIADD R0, R8, 0x1e0 ;  /* 0x000001e008007836 */ /* 0x000fe20000000000 */
[----:B------:R-:W-:Y:S02]  /*4f80*/  @P0 LOP3.LUT R4, R5, 0xffff, RZ, 0xc0, !PT ;  /* 0x0000ffff05040812 */ /* 0x000fe400078ec0ff */
[----:B------:R-:W-:Y:S02]  /*4f90*/  @P0 R2UR UR6, R2 ;  /* 0x00000000020602ca */ /* 0x000fe400000e0000 */
[----:B------:R-:W-:Y:S02]  /*4fa0*/  PRMT R0, RZ, 0x654, R0 ;  /* 0x00000654ff007816 */ /* 0x000fe40000000000 */
[----:B------:R-:W-:Y:S02]  /*4fb0*/  @P0 R2UR UR5, R4 ;  /* 0x00000000040502ca */ /* 0x000fe400000e0000 */
[----:B------:R1:W-:Y:S03]  /*4fc0*/  SYNCS.ARRIVE.TRANS64.RED.A1T0 RZ, [R0+URZ], RZ ;  /* 0x000000ff00ff79a7 */ /* 0x0003e600081004ff */
[----:B------:R-:W-:Y:S04]  /*4fd0*/  @UP1 UMOV UR29, UR4 ;  /* 0x00000004001d1c82 */ /* 0x000fe80008000000 */
[----:B------:R-:W-:Y:S04]  /*4fe0*/  @UP1 UMOV UR14, UR6 ;  /* 0x00000006000e1c82 */ /* 0x000fe80008000000 */
[----:B------:R-:W-:Y:S01]  /*4ff0*/  @UP1 UMOV UR13, UR5 ;  /* 0x00000005000d1c82 */ /* 0x000fe20008000000 */
[----:B------:R-:W-:Y:S05]  /*5000*/  BRA.U !UP0, `(.L_x_98) ;  /* 0x0000000108c07547 */ /* 0x000fea000b800000 */
[----:B------:R-:W-:Y:S02]  /*5010*/  UIMAD.WIDE.U32 UR8, UR13, UR35, URZ ;  /* 0x000000230d0872a5 */ /* 0x000fe4000f8e00ff */
[----:B------:R-:W-:Y:S02]  /*5020*/  UP2UR UR12, UPR, URZ, 0x4 ;  /* 0x00000004ff0c7883 */ /* 0x000fe40008000000 */
[----:B------:R-:W-:Y:S02]  /*5030*/  UISETP.NE.AND UP2, UPT, UR34, 0x1, UPT ;  /* 0x000000012200788c */ /* 0x000fe4000bf45270 */
[----:B------:R-:W-:Y:S02]  /*5040*/  UIMAD.WIDE.U32 UR10, UR14, UR32, URZ ;  /* 0x000000200e0a72a5 */ /* 0x000fe4000f8e00ff */
[----:B------:R-:W-:Y:S02]  /*5050*/  USEL UR4, UR37, UR44, !UP2 ;  /* 0x0000002c25047287 */ /* 0x000fe4000d000000 */
[----:B------:R-:W-:Y:S02]  /*5060*/  UISETP.NE.AND UP0, UPT, UR15, 0x1, UPT ;  /* 0x000000010f00788c */ /* 0x000fe4000bf05270 */
[----:B------:R-:W-:Y:S02]  /*5070*/  UP2UR UR16, UPR, URZ, 0x2 ;  /* 0x00000002ff107883 */ /* 0x000fe40008000000 */
[----:B------:R-:W-:Y:S02]  /*5080*/  UISETP.NE.AND UP1, UPT, UR42, 0x1, UPT ;  /* 0x000000012a00788c */ /* 0x000fe4000bf25270 */
[----:B--2---:R-:W-:Y:S02]  /*5090*/  UIMAD.WIDE.U32 UR18, UR4, UR22, URZ ;  /* 0x00000016041272a5 */ /* 0x004fe4000f8e00ff */
[----:B------:R-:W-:Y:S01]  /*50a0*/  USEL UR7, UR38, UR45, !UP0 ;  /* 0x0000002d26077287 */ /* 0x000fe2000c000000 */
[----:B------:R-:W-:Y:S02]  /*50b0*/  UMOV UR5, UR9 ;  /* 0x0000000900057c82 */ /* 0x000fe40008000000 */
[----:B------:R-:W-:Y:S02]  /*50c0*/  USHF.R.U32.HI UR6, URZ, UR46, UR5 ;  /* 0x0000002eff067299 */ /* 0x000fe40008011605 */
[----:B------:R-:W-:Y:S02]  /*50d0*/  UIMAD.WIDE.U32 UR26, UR7, UR22, URZ ;  /* 0x00000016071a72a5 */ /* 0x000fe4000f8e00ff */
[----:B------:R-:W-:Y:S02]  /*50e0*/  USEL UR6, UR13, UR6, !UP2 ;  /* 0x000000060d067287 */ /* 0x000fe4000d000000 */
[----:B------:R-:W-:Y:S01]  /*50f0*/  UISETP.NE.AND UP2, UPT, UR12, URZ, UPT ;  /* 0x000000ff0c00728c */ /* 0x000fe2000bf45270 */
[----:B------:R-:W-:Y:S01]  /*5100*/  UMOV UR5, UR11 ;  /* 0x0000000b00057c82 */ /* 0x000fe20008000000 */
[----:B------:R-:W-:Y:S02]  /*5110*/  UIMAD.WIDE.U32 UR10, UR6, UR22, URZ ;  /* 0x00000016060a72a5 */ /* 0x000fe4000f8e00ff */
[----:B------:R-:W-:Y:S03]  /*5120*/  USHF.R.U32.HI UR8, URZ, UR33, UR5 ;  /* 0x00000021ff087299 */ /* 0x000fe60008011605 */
[----:B------:R-:W-:Y:S02]  /*5130*/  UMOV UR5, UR19 ;  /* 0x0000001300057c82 */ /* 0x000fe40008000000 */
[----:B------:R-:W-:Y:S03]  /*5140*/  @UP1 USHF.R.U32.HI UR4, URZ, UR23, UR5 ;  /* 0x00000017ff041299 */ /* 0x000fe60008011605 */
[----:B------:R-:W-:Y:S01]  /*5150*/  UMOV UR5, UR27 ;  /* 0x0000001b00057c82 */ /* 0x000fe20008000000 */
[----:B------:R-:W-:Y:S02]  /*5160*/  UIMAD UR4, UR42, UR4, URZ ;  /* 0x000000042a0472a4 */ /* 0x000fe4000f8e02ff */
[----:B------:R-:W-:Y:S02]  /*5170*/  @UP1 USHF.R.U32.HI UR7, URZ, UR23, UR5 ;  /* 0x00000017ff071299 */ /* 0x000fe40008011605 */
[----:B------:R-:W-:Y:S02]  /*5180*/  USEL UR5, UR14, UR8, !UP0 ;  /* 0x000000080e057287 */ /* 0x000fe4000c000000 */
[----:B------:R-:W-:Y:S02]  /*5190*/  UIMAD UR8, UR42, UR7, URZ ;  /* 0x000000072a0872a4 */ /* 0x000fe4000f8e02ff */
[----:B------:R-:W-:Y:S03]  /*51a0*/  UISETP.GE.AND UP0, UPT, UR6, UR4, UPT ;  /* 0x000000040600728c */ /* 0x000fe6000bf06270 */
[----:B------:R-:W-:Y:S01]  /*51b0*/  UMOV UR4, UR11 ;  /* 0x0000000b00047c82 */ /* 0x000fe20008000000 */
[----:B------:R-:W-:Y:S02]  /*51c0*/  UISETP.GE.OR UP0, UPT, UR5, UR8, UP0 ;  /* 0x000000080500728c */ /* 0x000fe40008706670 */
[----:B------:R-:W-:Y:S02]  /*51d0*/  USHF.R.U32.HI UR4, URZ, UR23, UR4 ;  /* 0x00000017ff047299 */ /* 0x000fe40008011604 */
[----:B------:R-:W-:Y:S02]  /*51e0*/  UIMAD.WIDE.U32 UR8, UR5, UR22, URZ ;  /* 0x00000016050872a5 */ /* 0x000fe4000f8e00ff */
[----:B------:R-:W-:Y:S04]  /*51f0*/  USEL UR10, UR6, UR4, !UP1 ;  /* 0x00000004060a7287 */ /* 0x000fe8000c800000 */
[----:B------:R-:W-:Y:S01]  /*5200*/  UIADD3 UR11, UPT, UPT, -UR10, URZ, URZ ;  /* 0x000000ff0a0b7290 */ /* 0x000fe2000fffe1ff */
[----:B------:R-:W-:Y:S02]  /*5210*/  @!UP0 UMOV UR4, UR9 ;  /* 0x0000000900048c82 */ /* 0x000fe40008000000 */
[----:B------:R-:W-:Y:S02]  /*5220*/  @!UP0 USHF.R.U32.HI UR4, URZ, UR23, UR4 ;  /* 0x00000017ff048299 */ /* 0x000fe40008011604 */
[----:B------:R-:W-:Y:S02]  /*5230*/  UIMAD UR8, UR42, UR11, UR6 ;  /* 0x0000000b2a0872a4 */ /* 0x000fe4000f8e0206 */
[----:B------:R-:W-:Y:S02]  /*5240*/  @!UP0 USEL UR4, UR5, UR4, !UP1 ;  /* 0x0000000405048287 */ /* 0x000fe4000c800000 */
[----:B------:R-:W-:Y:S02]  /*5250*/  UISETP.NE.AND UP1, UPT, UR16, URZ, UPT ;  /* 0x000000ff1000728c */ /* 0x000fe4000bf25270 */
[----:B------:R-:W-:Y:S02]  /*5260*/  @!UP0 UIMAD UR8, UR7, UR8, UR4 ;  /* 0x00000008070882a4 */ /* 0x000fe4000f8e0204 */
[----:B------:R-:W-:Y:S02]  /*5270*/  @!UP0 UIADD3 UR9, UPT, UPT, UR10, -UR4, URZ ;  /* 0x800000040a098290 */ /* 0x000fe4000fffe0ff */
[----:B------:R-:W-:Y:S02]  /*5280*/  UIADD3 UR4, UPT, UPT, -UR5, URZ, URZ ;  /* 0x000000ff05047290 */ /* 0x000fe4000fffe1ff */
[----:B------:R-:W-:Y:S02]  /*5290*/  UIADD3 UR7, UPT, UPT, -UR6, URZ, URZ ;  /* 0x000000ff06077290 */ /* 0x000fe4000fffe1ff */
[----:B------:R-:W-:Y:S02]  /*52a0*/  @!UP0 UIMAD UR6, UR9, UR42, UR5 ;  /* 0x0000002a090682a4 */ /* 0x000fe4000f8e0205 */
[----:B------:R-:W-:Y:S02]  /*52b0*/  UIMAD UR14, UR15, UR4, UR14 ;  /* 0x000000040f0e72a4 */ /* 0x000fe4000f8e020e */
[----:B------:R-:W-:Y:S01]  /*52c0*/  UIMAD UR13, UR34, UR7, UR13 ;  /* 0x00000007220d72a4 */ /* 0x000fe2000f8e020d */
[----:B------:R-:W-:Y:S02]  /*52d0*/  @!UP0 UMOV UR5, UR8 ;  /* 0x0000000800058c82 */ /* 0x000fe40008000000 */
[----:B------:R-:W-:Y:S02]  /*52e0*/  UIMAD UR14, UR5, UR15, UR14 ;  /* 0x0000000f050e72a4 */ /* 0x000fe4000f8e020e */
[----:B------:R-:W-:Y:S11]  /*52f0*/  UIMAD UR13, UR6, UR34, UR13 ;  /* 0x00000022060d72a4 */ /* 0x000ff6000f8e020d */
[----:B------:R-:W-:Y:S01]  /*5300*/  @!UPT UIADD3 URZ, UPT, UPT, URZ, URZ, URZ ;  /* 0x000000fffffff290 */ /* 0x000fe2000fffe0ff */
.L_x_98:
[----:B------:R-:W3:Y:S01]  /*5310*/  @!UP3 LDCU.128 UR8, c[0x0][0xb10] ;  /* 0x00016200ff08b7ac */ /* 0x000ee20008000c00 */
[----:B------:R-:W-:Y:S02]  /*5320*/  ISETP.NE.U32.AND P0, PT, RZ, UR30, PT ;  /* 0x0000001eff007c0c */ /* 0x000fe4000bf05070 */
[----:B------:R-:W-:Y:S02]  /*5330*/  SHF.L.U32 R4, R11, 0x1f, RZ ;  /* 0x0000001f0b047819 */ /* 0x000fe400000006ff */
[----:B------:R-:W-:Y:S01]  /*5340*/  ISETP.NE.AND.EX P0, PT, RZ, UR31, PT, P0 ;  /* 0x0000001fff007c0c */ /* 0x000fe2000bf05300 */
[----:B------:R-:W4:Y:S01]  /*5350*/  @!UP3 LDCU UR5, c[0x0][0xb0c] ;  /* 0x00016180ff05b7ac */ /* 0x000f220008000800 */
[----:B------:R-:W-:Y:S02]  /*5360*/  USHF.L.U32 UR27, UR20, 0x6, URZ ;  /* 0x00000006141b7899 */ /* 0x000fe400080006ff */
[----:B------:R-:W-:Y:S02]  /*5370*/  UIMAD UR26, UR24, 0xc0, URZ ;  /* 0x000000c0181a78a4 */ /* 0x000fe4000f8e02ff */
[----:B---3--:R-:W-:Y:S07]  /*5380*/  UIMAD.WIDE.U32 UR6, UR14, UR8, URZ ;  /* 0x000000080e0672a5 */ /* 0x008fee000f8e00ff */
[----:B------:R-:W-:Y:S01]  /*5390*/  @!UP3 UMOV UR4, UR7 ;  /* 0x000000070004bc82 */ /* 0x000fe20008000000 */
[----:B----4-:R-:W-:Y:S02]  /*53a0*/  @!UP3 UISETP.NE.AND UP0, UPT, UR5, 0x1, UPT ;  /* 0x000000010500b88c */ /* 0x010fe4000bf05270 */
[----:B------:R-:W-:Y:S02]  /*53b0*/  @!UP3 USHF.R.U32.HI UR4, URZ, UR9, UR4 ;  /* 0x00000009ff04b299 */ /* 0x000fe40008011604 */
[----:B------:R-:W-:Y:S02]  /*53c0*/  UIMAD.WIDE.U32 UR6, UR13, UR11, URZ ;  /* 0x0000000b0d0672a5 */ /* 0x000fe4000f8e00ff */
[----:B------:R-:W-:Y:S02]  /*53d0*/  @!UP3 USEL UR8, UR14, UR4, !UP0 ;  /* 0x000000040e08b287 */ /* 0x000fe4000c000000 */
[----:B------:R-:W-:Y:S03]  /*53e0*/  @!UP3 UISETP.NE.AND UP0, UPT, UR10, 0x1, UPT ;  /* 0x000000010a00b88c */ /* 0x000fe6000bf05270 */
[----:B------:R-:W-:Y:S02]  /*53f0*/  @!UP3 UMOV UR6, UR7 ;  /* 0x000000070006bc82 */ /* 0x000fe40008000000 */
[----:B------:R-:W3:Y:S02]  /*5400*/  @!UP3 LDCU UR4, c[0x0][0xb20] ;  /* 0x00016400ff04b7ac */ /* 0x000ee40008000800 */
[----:B---3--:R-:W-:Y:S04]  /*5410*/  @!UP3 USHF.R.U32.HI UR6, URZ, UR4, UR6 ;  /* 0x00000004ff06b299 */ /* 0x008fe80008011606 */
[----:B------:R-:W-:Y:S04]  /*5420*/  @!UP3 USEL UR6, UR13, UR6, !UP0 ;  /* 0x000000060d06b287 */ /* 0x000fe8000c000000 */
[----:B------:R-:W-:Y:S02]  /*5430*/  @!UP3 UIADD3 UR4, UPT, UPT, -UR8, UR6, URZ ;  /* 0x000000060804b290 */ /* 0x000fe4000fffe1ff */
[----:B------:R-:W-:Y:S02]  /*5440*/  @!UP3 UIADD3 UR6, UPT, UPT, UR8, -UR6, URZ ;  /* 0x800000060806b290 */ /* 0x000fe4000fffe0ff */
[----:B------:R-:W-:Y:S02]  /*5450*/  @!UP3 UIMAD UR14, UR4, UR5, UR14 ;  /* 0x00000005040eb2a4 */ /* 0x000fe4000f8e020e */
[----:B------:R-:W-:Y:S01]  /*5460*/  @!UP3 UIMAD UR13, UR6, UR10, UR13 ;  /* 0x0000000a060db2a4 */ /* 0x000fe2000f8e020d */
[----:B------:R-:W-:Y:S11]  /*5470*/  BRA.U UP4, `(.L_x_99) ;  /* 0x0000000104107547 */ /* 0x000ff6000b800000 */
[----:B-1----:R-:W-:Y:S04]  /*5480*/  MOV R0, UR39 ;  /* 0x0000002700007c02 */ /* 0x002fe80008000f00 */
[----:B------:R-:W-:Y:S04]  /*5490*/  SHF.L.U32 R5, R0, 0x1f, RZ ;  /* 0x0000001f00057819 */ /* 0x000fe800000006ff */
[----:B------:R-:W1:Y:S02]  /*54a0*/  SYNCS.PHASECHK.TRANS64.TRYWAIT P1, [UR21+0x1c8], R5 ;  /* 0x0001c805ff0075a7 */ /* 0x000e640008021115 */
[----:B-1----:R-:W-:Y:S05]  /*54b0*/  @!P1 BRA `(.L_x_100) ;  /* 0x0000004c00f49947 */ /* 0x002fea0003800000 */
.L_x_99:
[----:B------:R-:W-:Y:S05]  /*54c0*/  BRA.U !UP6, `(.L_x_101) ;  /* 0x000000010e387547 */ /* 0x000fea000b800000 */
[----:B------:R-:W-:Y:S01]  /*54d0*/  UPLOP3.LUT UP2, UPT, UPT, UPT, UP5, 0x80, 0x8 ;  /* 0x000000000008789c */ /* 0x000fe20003f4f050 */
[----:B-1----:R-:W-:Y:S01]  /*54e0*/  HFMA2 R0, -RZ, RZ, 0, 5.9604644775390625e-08 ;  /* 0x00000001ff007431 */ /* 0x002fe200000001ff */
[----:B------:R-:W1:Y:S01]  /*54f0*/  LDCU.64 UR8, c[0x0][0x358] ;  /* 0x00006b00ff0877ac */ /* 0x000e620008000a00 */
[----:B------:R-:W-:Y:S03]  /*5500*/  IMAD.MOV.U32 R78, RZ, RZ, 0x1 ;  /* 0x00000001ff4e7424 */ /* 0x000fe600078e00ff */
[----:B------:R-:W-:Y:S05]  /*5510*/  PLOP3.LUT P1, PT, PT, PT, UP2, 0x80, 0x8 ;  /* 0x000000000008781c */ /* 0x000fea0003f2f028 */
[----:B------:R-:W3:Y:S01]  /*5520*/  @UP2 LDCU.64 UR4, c[0x0][0x888] ;  /* 0x00011100ff0427ac */ /* 0x000ee20008000a00 */
[----:B------:R-:W-:Y:S07]  /*5530*/  @UP2 UIMAD UR6, UR36, UR30, URZ ;  /* 0x0000001e240622a4 */ /* 0x000fee000f8e02ff */
[----:B------:R-:W-:Y:S01]  /*5540*/  @!P1 PRMT R78, R0, 0x7610, R78 ;  /* 0x00007610004e9816 */ /* 0x000fe2000000004e */
[----:B---3--:R-:W-:Y:S06]  /*5550*/  @UP2 UIMAD.WIDE UR4, UR6, 0x4, UR4 ;  /* 0x00000004060428a5 */ /* 0x008fec000f8e0204 */
[----:B------:R-:W-:Y:S01]  /*5560*/  IMAD.U32 R6, RZ, RZ, UR4 ;  /* 0x00000004ff067e24 */ /* 0x000fe2000f8e00ff */
[----:B------:R-:W-:Y:S04]  /*5570*/  MOV R7, UR5 ;  /* 0x0000000500077c02 */ /* 0x000fe80008000f00 */
[----:B------:R-:W3:Y:S01]  /*5580*/  @!UP2 LDCU UR4, c[0x0][0x880] ;  /* 0x00011000ff04a7ac */ /* 0x000ee20008000800 */
[----:B-1---5:R4:W5:Y:S02]  /*5590*/  @P1 LDG.E R39, desc[UR8][R6.64] ;  /* 0x0000000806271981 */ /* 0x022964000c1e1900 */
[----:B---34-:R-:W-:Y:S07]  /*55a0*/  @!P1 IMAD.U32 R39, RZ, RZ, UR4 ;  /* 0x00000004ff279e24 */ /* 0x018fee000f8e00ff */
.L_x_101:
[----:B-----5:R-:W-:Y:S01]  /*55b0*/  @!P0 FSETP.EQ.AND P2, PT, R39, RZ, PT ;  /* 0x000000ff2700820b */ /* 0x020fe20003f42000 */
[----:B------:R-:W-:Y:S01]  /*55c0*/  @!UPT UIADD3 URZ, UPT, UPT, URZ, URZ, URZ ;  /* 0x000000fffffff290 */ /* 0x000fe2000fffe0ff */
[----:B------:R-:W-:Y:S11]  /*55d0*/  @!P0 BRA `(.L_x_102) ;  /* 0x0000000000148947 */ /* 0x000ff60003800000 */
[----:B------:R-:W-:Y:S02]  /*55e0*/  LOP3.LUT P0, RZ, R78, 0xff, RZ, 0xc0, !PT ;  /* 0x000000ff4eff7812 */ /* 0x000fe4000780c0ff */
[----:B------:R-:W-:Y:S04]  /*55f0*/  PLOP3.LUT P2, PT, PT, PT, UP2, 0x80, 0x8 ;  /* 0x000000000008781c */ /* 0x000fe80003f4f028 */
[----:B------:R-:W-:Y:S07]  /*5600*/  PLOP3.LUT P2, PT, P2, PT, PT, 0x8, 0x80 ;  /* 0x000000000080781c */ /* 0x000fee000174e170 */
[----:B------:R-:W-:Y:S11]  /*5610*/  @P0 FSETP.EQ.AND P2, PT, R39, RZ, PT ;  /* 0x000000ff2700020b */ /* 0x000ff60003f42000 */
[----:B------:R-:W-:Y:S02]  /*5620*/  @!UPT UIADD3 URZ, UPT, UPT, URZ, URZ, URZ ;  /* 0x000000fffffff290 */ /* 0x000fe4000fffe0ff */
.L_x_102:
[----:B------:R-:W3:Y:S01]  /*5630*/  SYNCS.PHASECHK.TRANS64.TRYWAIT P0, [UR21+0x1a8], R4 ;  /* 0x0001a804ff0075a7 */ /* 0x000ee20008001115 */
[----:B------:R-:W-:Y:S04]  /*5640*/  ELECT P1, URZ, PT ;  /* 0x0000000000ff782f */ /* 0x000fe80003820000 */
[----:B------:R-:W-:Y:S01]  /*5650*/  PLOP3.LUT P1, PT, P2, P1, PT, 0xf2, 0x2f ;  /* 0x00000000002f781c */ /* 0x000fe20001723e72 */
[----:B------:R-:W-:Y:S01]  /*5660*/  @!UPT UIADD3 URZ, UPT, UPT, URZ, URZ, URZ ;  /* 0x000000fffffff290 */ /* 0x000fe2000fffe0ff */
[----:B---3--:R-:W-:Y:S11]  /*5670*/  @!P0 BRA `(.L_x_103) ;  /* 0x0000004c009c8947 */ /* 0x008ff60003800000 */
.L_x_223:
[----:B------:R-:W-:Y:S01]  /*5680*/  @!P1 IADD3 R2, P0, PT, R12, 0x580, RZ ;  /* 0x000005800c029810 */ /* 0x000fe20007f1e0ff */
[----:B------:R-:W-:Y:S01]  /*5690*/  VOTEU.ALL UP0, P1 ;  /* 0x0000000000ff7886 */ /* 0x000fe20000800000 */
[----:B------:R-:W-:Y:S01]  /*56a0*/  UMOV UR6, 0x0 ;  /* 0x0000000000067882 */ /* 0x000fe20000000000 */
[----:B------:R-:W-:Y:S01]  /*56b0*/  UMOV UR7, 0x10000000 ;  /* 0x1000000000077882 */ /* 0x000fe20000000000 */
[----:B------:R-:W-:Y:S01]  /*56c0*/  @!P1 R2UR UR5, R2 ;  /* 0x00000000020592ca */ /* 0x000fe200000e0000 */
[----:B-1----:R-:W-:Y:S01]  /*56d0*/  @!P1 IMAD.X R0, RZ, RZ, R13, P0 ;  /* 0x000000ffff009224 */ /* 0x002fe200000e060d */
[----:B------:R-:W-:Y:S01]  /*56e0*/  @!UP0 UIADD3 UR24, UPT, UPT, UR21, 0x400, URZ ;  /* 0x0000040015188890 */ /* 0x000fe2000fffe0ff */
[----:B------:R-:W-:Y:S01]  /*56f0*/  VOTEU.ALL UP0, P1 ;  /* 0x0000000000ff7886 */ /* 0x000fe20000800000 */
[----:B------:R-:W-:Y:S02]  /*5700*/  UMOV UR28, UR36 ;  /* 0x00000024001c7c82 */ /* 0x000fe40008000000 */
[----:B------:R-:W-:Y:S01]  /*5710*/  @!P1 R2UR UR4, R0 ;  /* 0x00000000000492ca */ /* 0x000fe200000e0000 */
[----:B------:R-:W-:Y:S06]  /*5720*/  @!P1 IMAD.MOV.U32 R0, RZ, RZ, 0x2000 ;  /* 0x00002000ff009424 */ /* 0x000fec00078e00ff */
[----:B------:R-:W-:Y:S06]  /*5730*/  IMAD.U32 R6, RZ, RZ, UR5 ;  /* 0x00000005ff067e24 */ /* 0x000fec000f8e00ff */
[----:B------:R-:W-:Y:S01]  /*5740*/  IMAD.U32 R7, RZ, RZ, UR4 ;  /* 0x00000004ff077e24 */ /* 0x000fe2000f8e00ff */
[----:B------:R-:W-:Y:S04]  /*5750*/  @!P1 R2UR UR4, R6 ;  /* 0x00000000060492ca */ /* 0x000fe800000e0000 */
[----:B------:R-:W-:Y:S11]  /*5760*/  @!P1 R2UR UR5, R7 ;  /* 0x00000000070592ca */ /* 0x000ff600000e0000 */
[----:B------:R-:W-:Y:S02]  /*5770*/  @!UPT UIADD3 URZ, UPT, UPT, URZ, URZ, URZ ;  /* 0x000000fffffff290 */ /* 0x000fe4000fffe0ff */
[----:B------:R1:W-:Y:S01]  /*5780*/  @!UP0 UTMALDG.3D [UR24], [UR4], desc[UR6] ;  /* 0x00000618040085b4 */ /* 0x0003e20008011000 */
[----:B------:R1:W-:Y:S01]  /*5790*/  @!P1 SYNCS.ARRIVE.TRANS64.RED.A0TR RZ, [UR21+0x190], R0 ;  /* 0x00019000ffff99a7 */ /* 0x0003e20008300415 */
[----:B------:R-:W-:Y:S01]  /*57a0*/  SYNCS.ARRIVE.TRANS64.RED.A1T0 RZ, [UR43], RZ ;  /* 0x000000ffffff79a7 */ /* 0x000fe2000810042b */
[----:B------:R-:W3:Y:S02]  /*57b0*/  SYNCS.PHASECHK.TRANS64.TRYWAIT P0, [UR21+0x1b0], R4 ;  /* 0x0001b004ff0075a7 */ /* 0x000ee40008001115 */
[----:B-1-3--:R-:W-:Y:S05]  /*57c0*/  @!P0 BRA `(.L_x_104) ;  /* 0x0000004c00608947 */ /* 0x00afea0003800000 */
.L_x_225:
[----:B------:R-:W-:Y:S01]  /*57d0*/  @!P1 IADD3 R2, P0, PT, R12, 0x580, RZ ;  /* 0x000005800c029810 */ /* 0x000fe20007f1e0ff */
[----:B------:R-:W-:Y:S01]  /*57e0*/  VOTEU.ALL UP0, P1 ;  /* 0x0000000000ff7886 */ /* 0x000fe20000800000 */
[----:B------:R-:W-:Y:S01]  /*57f0*/  UMOV UR6, 0x0 ;  /* 0x0000000000067882 */ /* 0x000fe20000000000 */
[----:B------:R-:W-:Y:S01]  /*5800*/  UMOV UR7, 0x10000000 ;  /* 0x1000000000077882 */ /* 0x000fe20000000000 */
[----:B------:R-:W-:Y:S01]  /*5810*/  @!P1 R2UR UR5, R2 ;  /* 0x00000000020592ca */ /* 0x000fe200000e0000 */
[----:B------:R-:W-:Y:S01]  /*5820*/  @!P1 IMAD.X R0, RZ, RZ, R13, P0 ;  /* 0x000000ffff009224 */ /* 0x000fe200000e060d */
[----:B------:R-:W-:Y:S01]  /*5830*/  @!UP0 UIADD3 UR18, UPT, UPT, UR26, 0x40, URZ ;  /* 0x000000401a128890 */ /* 0x000fe2000fffe0ff */
[----:B------:R-:W-:Y:S01]  /*5840*/  VIADD R10, R10, 0x1 ;  /* 0x000000010a0a7836 */ /* 0x000fe20000000000 */
[----:B------:R-:W-:Y:S02]  /*5850*/  @!UP0 UIADD3 UR16, UPT, UPT, UR21, 0x2400, URZ ;  /* 0x0000240015108890 */ /* 0x000fe4000fffe0ff */
[----:B------:R-:W-:Y:S01]  /*5860*/  @!P1 R2UR UR4, R0 ;  /* 0x00000000000492ca */ /* 0x000fe200000e0000 */
[----:B------:R-:W-:Y:S01]  /*5870*/  VOTEU.ALL UP0, P1 ;  /* 0x0000000000ff7886 */ /* 0x000fe20000800000 */
[----:B------:R-:W-:Y:S01]  /*5880*/  @!P1 IMAD.MOV.U32 R0, RZ, RZ, 0x2000 ;  /* 0x00002000ff009424 */ /* 0x000fe200078e00ff */
[----:B------:R-:W-:Y:S01]  /*5890*/  UMOV UR19, UR27 ;  /* 0x0000001b00137c82 */ /* 0x000fe20008000000 */
[----:B------:R-:W-:Y:S03]  /*58a0*/  UMOV UR20, UR36 ;  /* 0x0000002400147c82 */ /* 0x000fe60008000000 */
        /* <DEDUP_REMOVED lines=8> */
[----:B------:R-:W4:Y:S02]  /*5930*/  SYNCS.PHASECHK.TRANS64.TRYWAIT P0, [UR21+0x1b8], R4 ;  /* 0x0001b804ff0075a7 */ /* 0x000f240008001115 */
[----:B---34-:R-:W-:Y:S05]  /*5940*/  @!P0 BRA `(.L_x_105) ;  /* 0x0000004c00188947 */ /* 0x018fea0003800000 */
.L_x_227:
[----:B------:R-:W-:Y:S01]  /*5950*/  @!P1 IADD3 R2, P0, PT, R12, 0x580, RZ ;  /* 0x000005800c029810 */ /* 0x000fe20007f1e0ff */
[----:B------:R-:W-:Y:S01]  /*5960*/  VOTEU.ALL UP0, P1 ;  /* 0x0000000000ff7886 */ /* 0x000fe20000800000 */
[----:B------:R-:W-:Y:S01]  /*5970*/  UMOV UR6, 0x0 ;  /* 0x0000000000067882 */ /* 0x000fe20000000000 */
[----:B------:R-:W-:Y:S01]  /*5980*/  UMOV UR7, 0x10000000 ;  /* 0x1000000000077882 */ /* 0x000fe20000000000 */
[----:B------:R-:W-:Y:S01]  /*5990*/  @!P1 R2UR UR5, R2 ;  /* 0x00000000020592ca */ /* 0x000fe200000e0000 */
[----:B------:R-:W-:Y:S01]  /*59a0*/  @!P1 IMAD.X R0, RZ, RZ, R13, P0 ;  /* 0x000000ffff009224 */ /* 0x000fe200000e060d */
[----:B------:R-:W-:Y:S01]  /*59b0*/  @!UP0 UIADD3 UR10, UPT, UPT, UR26, 0x80, URZ ;  /* 0x000000801a0a8890 */ /* 0x000fe2000fffe0ff */
[----:B------:R-:W-:Y:S01]  /*59c0*/  R2UR UR16, R80 ;  /* 0x00000000501072ca */ /* 0x000fe200000e0000 */
[----:B------:R-:W-:Y:S01]  /*59d0*/  @!UP0 UIADD3 UR8, UPT, UPT, UR21, 0x4400, URZ ;  /* 0x0000440015088890 */ /* 0x000fe2000fffe0ff */
[----:B------:R-:W-:Y:S01]  /*59e0*/  ISETP.NE.AND P0, PT, R10, 0x2, PT ;  /* 0x000000020a00780c */ /* 0x000fe20003f05270 */
[----:B------:R-:W-:Y:S01]  /*59f0*/  @!UP0 UIADD3 UR9, UPT, UPT, UR21, 0x1a0, URZ ;  /* 0x000001a015098890 */ /* 0x000fe2000fffe0ff */
[----:B------:R-:W-:Y:S01]  /*5a00*/  @!P1 R2UR UR4, R0 ;  /* 0x00000000000492ca */ /* 0x000fe200000e0000 */
[----:B------:R-:W-:Y:S01]  /*5a10*/  VOTEU.ALL UP0, P1 ;  /* 0x0000000000ff7886 */ /* 0x000fe20000800000 */
[----:B------:R-:W-:Y:S01]  /*5a20*/  UMOV UR11, UR27 ;  /* 0x0000001b000b7c82 */ /* 0x000fe20008000000 */
[----:B------:R-:W-:Y:S01]  /*5a30*/  UMOV UR12, UR36 ;  /* 0x00000024000c7c82 */ /* 0x000fe20008000000 */
[----:B------:R-:W-:Y:S01]  /*5a40*/  SEL R0, RZ, 0x1, P0 ;  /* 0x00000001ff007807 */ /* 0x000fe20000000000 */
[----:B------:R-:W-:Y:S01]  /*5a50*/  UIADD3 UR24, UPT, UPT, UR13, UR61, URZ ;  /* 0x0000003d0d187290 */ /* 0x000fe2000fffe0ff */
[----:B-1----:R-:W-:Y:S01]  /*5a60*/  IMAD.U32 R4, RZ, RZ, UR5 ;  /* 0x00000005ff047e24 */ /* 0x002fe2000f8e00ff */
[----:B------:R-:W-:Y:S01]  /*5a70*/  LOP3.LUT R11, R11, 0x1, RZ, 0x3c, !PT ;  /* 0x000000010b0b7812 */ /* 0x000fe200078e3cff */
[----:B------:R-:W-:Y:S01]  /*5a80*/  UMOV UR36, UR29 ;  /* 0x0000001d00247c82 */ /* 0x000fe20008000000 */
[----:B------:R-:W-:Y:S01]  /*5a90*/  LOP3.LUT R9, R9, R0, RZ, 0x3c, !PT ;  /* 0x0000000009097212 */ /* 0x000fe200078e3cff */
[----:B------:R-:W-:Y:S01]  /*5aa0*/  UIADD3 UR20, UPT, UPT, UR14, UR16, URZ ;  /* 0x000000100e147290 */ /* 0x000fe2000fffe0ff */
[----:B------:R-:W-:Y:S01]  /*5ab0*/  SEL R10, R10, RZ, P0 ;  /* 0x000000ff0a0a7207 */ /* 0x000fe20000000000 */
[----:B------:R-:W-:Y:S01]  /*5ac0*/  UPLOP3.LUT UP4, UPT, UPT, UPT, UPT, 0x80, 0x8 ;  /* 0x000000000008789c */ /* 0x000fe20003f8f070 */
[----:B------:R-:W-:Y:S01]  /*5ad0*/  IMAD.U32 R5, RZ, RZ, UR4 ;  /* 0x00000004ff057e24 */ /* 0x000fe2000f8e00ff */
[----:B------:R-:W-:Y:S04]  /*5ae0*/  @!P1 R2UR UR4, R4 ;  /* 0x00000000040492ca */ /* 0x000fe800000e0000 */
[----:B------:R-:W-:Y:S11]  /*5af0*/  @!P1 R2UR UR5, R5 ;  /* 0x00000000050592ca */ /* 0x000ff600000e0000 */
[----:B------:R-:W-:Y:S02]  /*5b00*/  @!UPT UIADD3 URZ, UPT, UPT, URZ, URZ, URZ ;  /* 0x000000fffffff290 */ /* 0x000fe4000fffe0ff */
[----:B------:R1:W-:Y:S01]  /*5b10*/  @!UP0 UTMALDG.3D [UR8], [UR4], desc[UR6] ;  /* 0x00000608040085b4 */ /* 0x0003e20008011000 */
[----:B------:R1:W-:Y:S01]  /*5b20*/  @!P1 SYNCS.ARRIVE.TRANS64.RED.A0TR RZ, [UR21+0x1a0], R3 ;  /* 0x0001a003ffff99a7 */ /* 0x0003e20008300415 */
[----:B------:R-:W-:Y:S01]  /*5b30*/  SYNCS.ARRIVE.TRANS64.RED.A1T0 RZ, [UR40], RZ ;  /* 0x000000ffffff79a7 */ /* 0x000fe20008100428 */
[----:B------:R-:W-:Y:S05]  /*5b40*/  BRA.U UP1, `(.L_x_106) ;  /* 0xfffffff101b47547 */ /* 0x000fea000b83ffff */
[----:B-1----:R-:W-:-:S04]  /*5b50*/  SHF.L.U32 R3, R11, 0x1f, RZ ;  /* 0x0000001f0b037819 */ /* 0x002fc800000006ff */
[----:B------:R-:W1:Y:S02]  /*5b60*/  SYNCS.PHASECHK.TRANS64.TRYWAIT P0, [UR21+0x1a8], R3 ;  /* 0x0001a803ff0075a7 */ /* 0x000e640008001115 */
[----:B-1----:R-:W-:Y:S05]  /*5b70*/  @!P0 BRA `(.L_x_107) ;  /* 0x0000004800a48947 */ /* 0x002fea0003800000 */
.L_x_229:
[----:B------:R-:W3:Y:S02]  /*5b80*/  SYNCS.PHASECHK.TRANS64.TRYWAIT P0, [UR21+0x1b0], R3 ;  /* 0x0001b003ff0075a7 */ /* 0x000ee40008001115 */
[----:B---3--:R-:W-:Y:S05]  /*5b90*/  @!P0 BRA `(.L_x_108) ;  /* 0x0000004800b48947 */ /* 0x008fea0003800000 */
.L_x_231:
[----:B-1----:R-:W-:-:S07]  /*5ba0*/  MOV R0, UR21 ;  /* 0x0000001500007c02 */ /* 0x002fce0008000f00 */
.L_x_109:
[----:B-1----:R-:W-:-:S04]  /*5bb0*/  SHF.L.U32 R3, R11, 0x1f, RZ ;  /* 0x0000001f0b037819 */ /* 0x002fc800000006ff */
[----:B------:R1:W3:Y:S03]  /*5bc0*/  SYNCS.PHASECHK.TRANS64.TRYWAIT P0, [R0+URZ+0x1b8], R3 ;  /* 0x0001b803000075a7 */ /* 0x0002e600080011ff */
[----:B---3--:R-:W-:Y:S05]  /*5bd0*/  @!P0 NANOSLEEP.SYNCS 0x989680 ;  /* 0x009896800000895d */ /* 0x008fea0003900000 */
[----:B------:R-:W3:Y:S02]  /*5be0*/  @!P0 SYNCS.PHASECHK.TRANS64 P0, [R0+URZ+0x1b8], R3 ;  /* 0x0001b803000085a7 */ /* 0x000ee400080010ff */
[----:B--23--:R-:W-:Y:S05]  /*5bf0*/  @P0 EXIT ;  /* 0x000000000000094d */ /* 0x00cfea0003800000 */
[----:B------:R-:W-:Y:S05]  /*5c00*/  BRA `(.L_x_109) ;  /* 0xfffffffc00e87947 */ /* 0x000fea000383ffff */
.L_x_96:
[----:B------:R-:W-:-:S06]  /*5c10*/  UISETP.GE.AND UP0, UPT, UR21, 0x4, UPT ;  /* 0x000000041500788c */ /* 0x000fcc000bf06270 */
[----:B------:R-:W-:-:S13]  /*5c20*/  PLOP3.LUT P0, PT, PT, PT, UP0, 0x80, 0x8 ;  /* 0x000000000008781c */ /* 0x000fda0003f0f008 */
[----:B------:R-:W-:Y:S05]  /*5c30*/  @!P0 EXIT ;  /* 0x000000000000894d */ /* 0x000fea0003800000 */
[----:B------:R-:W1:Y:S08]  /*5c40*/  S2UR UR4, SR_CgaCtaId ;  /* 0x00000000000479c3 */ /* 0x000e700000008800 */
[----:B------:R-:W-:Y:S01]  /*5c50*/  BAR.SYNC.DEFER_BLOCKING 0x6, 0xa0 ;  /* 0x0182800000007b1d */ /* 0x000fe20000010000 */
[C---:B------:R-:W-:Y:S01]  /*5c60*/  IMAD.SHL.U32 R4, R90.reuse, 0x40, RZ ;  /* 0x000000405a047824 */ /* 0x040fe200078e00ff */
[C---:B------:R-:W-:Y:S01]  /*5c70*/  R2P PR, R90.reuse, 0x6 ;  /* 0x000000065a007804 */ /* 0x040fe20000000000 */
[C---:B------:R-:W-:Y:S01]  /*5c80*/  IMAD.SHL.U32 R0, R90.reuse, 0x8, RZ ;  /* 0x000000085a007824 */ /* 0x040fe200078e00ff */
[----:B------:R-:W-:Y:S01]  /*5c90*/  CS2R R84, SRZ ;  /* 0x0000000000547805 */ /* 0x000fe2000001ff00 */
[----:B------:R-:W-:Y:S01]  /*5ca0*/  IMAD.U32 R2, R90, 0x10000, RZ ;  /* 0x000100005a027824 */ /* 0x000fe200078e00ff */
[----:B------:R-:W-:-:S02]  /*5cb0*/  UMOV UR44, 0x400 ;  /* 0x00000400002c7882 */ /* 0x000fc40000000000 */
[----:B------:R-:W2:Y:S01]  /*5cc0*/  LDC.64 R76, c[0x0][0x8b0] ;  /* 0x00022c00ff4c7b82 */ /* 0x000ea20000000a00 */
[----:B------:R-:W-:Y:S01]  /*5cd0*/  LOP3.LUT R5, R4, 0x1c0, RZ, 0xc0, !PT ;  /* 0x000001c004057812 */ /* 0x000fe200078ec0ff */
[----:B------:R-:W-:Y:S01]  /*5ce0*/  IMAD.SHL.U32 R73, R90, 0x20, RZ ;  /* 0x000000205a497824 */ /* 0x000fe200078e00ff */
[----:B------:R-:W-:Y:S01]  /*5cf0*/  LOP3.LUT R4, R4, 0x200, RZ, 0xc0, !PT ;  /* 0x0000020004047812 */ /* 0x000fe200078ec0ff */
[----:B------:R-:W-:Y:S01]  /*5d00*/  IMAD.MOV.U32 R88, RZ, RZ, 0x20 ;  /* 0x00000020ff587424 */ /* 0x000fe200078e00ff */
[----:B------:R-:W-:Y:S01]  /*5d10*/  LOP3.LUT R0, R5, 0x38, R0, 0xf8, !PT ;  /* 0x0000003805007812 */ /* 0x000fe200078ef800 */
[----:B------:R-:W-:Y:S01]  /*5d20*/  IMAD.MOV.U32 R87, RZ, RZ, 0x1 ;  /* 0x00000001ff577424 */ /* 0x000fe200078e00ff */
[----:B------:R-:W-:Y:S01]  /*5d30*/  SHF.R.U32.HI R5, RZ, 0x1, R90 ;  /* 0x00000001ff057819 */ /* 0x000fe2000001165a */
[----:B------:R-:W3:Y:S01]  /*5d40*/  LDC.64 R74, c[0x0][0x8a8] ;  /* 0x00022a00ff4a7b82 */ /* 0x000ee20000000a00 */
[----:B------:R-:W-:Y:S01]  /*5d50*/  LOP3.LUT R2, R2, 0x600000, RZ, 0xc0, !PT ;  /* 0x0060000002027812 */ /* 0x000fe200078ec0ff */
[----:B------:R-:W-:Y:S01]  /*5d60*/  IMAD.MOV.U32 R36, RZ, RZ, RZ ;  /* 0x000000ffff247224 */ /* 0x000fe200078e00ff */
[----:B------:R-:W-:Y:S01]  /*5d70*/  LOP3.LUT R73, R4, 0xc00, R73, 0xf8, !PT ;  /* 0x00000c0004497812 */ /* 0x000fe200078ef849 */
[----:B------:R-:W-:Y:S01]  /*5d80*/  IMAD.MOV.U32 R86, RZ, RZ, RZ ;  /* 0x000000ffff567224 */ /* 0x000fe200078e00ff */
[----:B------:R-:W-:Y:S01]  /*5d90*/  LOP3.LUT R0, R0, 0x8, R5, 0x78, !PT ;  /* 0x0000000800007812 */ /* 0x000fe200078e7805 */
[----:B------:R-:W4:Y:S01]  /*5da0*/  LDCU UR58, c[0x0][0x370] ;  /* 0x00006e00ff3a77ac */ /* 0x000f220008000800 */
[----:B------:R-:W-:-:S02]  /*5db0*/  SEL R89, R88, 0xffffffe0, !P2 ;  /* 0xffffffe058597807 */ /* 0x000fc40005000000 */
[----:B------:R-:W-:Y:S01]  /*5dc0*/  LOP3.LUT R73, R73, R0, RZ, 0xfc, !PT ;  /* 0x0000000049497212 */ /* 0x000fe200078efcff */
[----:B-1----:R-:W-:Y:S01]  /*5dd0*/  ULEA UR44, UR4, UR44, 0x18 ;  /* 0x0000002c042c7291 */ /* 0x002fe2000f8ec0ff */
[----:B------:R-:W-:Y:S01]  /*5de0*/  LOP3.LUT R90, R90, 0x60, RZ, 0xc0, !PT ;  /* 0x000000605a5a7812 */ /* 0x000fe200078ec0ff */
[----:B------:R-:W1:Y:S01]  /*5df0*/  LDCU UR43, c[0x0][0xb0c] ;  /* 0x00016180ff2b77ac */ /* 0x000e620008000800 */
[----:B------:R-:W-:Y:S01]  /*5e00*/  SEL R88, R88, 0xffffffe0, !P1 ;  /* 0xffffffe058587807 */ /* 0x000fe20004800000 */
[----:B------:R-:W-:Y:S01]  /*5e10*/  UIADD3 UR4, UPT, UPT, UR44, 0x400, URZ ;  /* 0x000004002c047890 */ /* 0x000fe2000fffe0ff */
[----:B------:R-:W1:Y:S04]  /*5e20*/  LDCU UR39, c[0x0][0xb30] ;  /* 0x00016600ff2777ac */ /* 0x000e680008000800 */
[----:B------:R-:W4:Y:S01]  /*5e30*/  LDS R3, [UR44+0x280] ;  /* 0x0002802cff037984 */ /* 0x000f220008000800 */
[----:B------:R-:W-:Y:S01]  /*5e40*/  IMAD.U32 R82, RZ, RZ, UR4 ;  /* 0x00000004ff527e24 */ /* 0x000fe2000f8e00ff */
[----:B------:R-:W1:Y:S01]  /*5e50*/  LDCU.64 UR56, c[0x0][0x888] ;  /* 0x00011100ff3877ac */ /* 0x000e620008000a00 */
[----:B------:R-:W1:Y:S01]  /*5e60*/  LDCU.64 UR40, c[0x0][0xb28] ;  /* 0x00016500ff2877ac */ /* 0x000e620008000a00 */
[----:B------:R-:W1:Y:S01]  /*5e70*/  LDCU.64 UR62, c[0x0][0x890] ;  /* 0x00011200ff3e77ac */ /* 0x000e620008000a00 */
[----:B------:R-:W1:Y:S01]  /*5e80*/  LDCU.128 UR52, c[0x0][0xb10] ;  /* 0x00016200ff3477ac */ /* 0x000e620008000c00 */
[----:B------:R-:W1:Y:S01]  /*5e90*/  LDCU UR47, c[0x0][0x374] ;  /* 0x00006e80ff2f77ac */ /* 0x000e620008000800 */
[----:B------:R-:W-:Y:S01]  /*5ea0*/  UMOV UR46, URZ ;  /* 0x000000ff002e7c82 */ /* 0x000fe20008000000 */
[----:B------:R-:W-:Y:S01]  /*5eb0*/  UMOV UR45, URZ ;  /* 0x000000ff002d7c82 */ /* 0x000fe20008000000 */
[----:B-1234-:R-:W-:-:S07]  /*5ec0*/  IMAD.IADD R2, R3, 0x1, R2 ;  /* 0x0000000103027824 */ /* 0x01efce00078e0202 */
.L_x_146:
[C---:B------:R-:W-:Y:S02]  /*5ed0*/  LEA R8, R84.reuse, UR44, 0x3 ;  /* 0x0000002c54087c11 */ /* 0x040fe4000f8e18ff */
[----:B------:R-:W-:Y:S02]  /*5ee0*/  SHF.L.U32 R3, R85, 0x1f, RZ ;  /* 0x0000001f55037819 */ /* 0x000fe400000006ff */
[----:B------:R-:W-:Y:S02]  /*5ef0*/  LEA R5, R84, UR44, 0x4 ;  /* 0x0000002c54057c11 */ /* 0x000fe4000f8e20ff */
[----:B-1----:R-:W1:Y:S02]  /*5f00*/  SYNCS.PHASECHK.TRANS64.TRYWAIT P0, [R8+URZ+0x1d0], R3 ;  /* 0x0001d003080075a7 */ /* 0x002e6400080011ff */
[----:B-1----:R-:W-:Y:S05]  /*5f10*/  @!P0 BRA `(.L_x_110) ;  /* 0x0000004400ec8947 */ /* 0x002fea0003800000 */
.L_x_232:
        /* <DEDUP_REMOVED lines=8> */
[----:B--2---:R-:W-:Y:S11]  /*5fa0*/  LOP3.LUT P0, RZ, R6, 0x1, RZ, 0xc0, !PT ;  /* 0x0000000106ff7812 */ /* 0x004ff6000780c0ff */
[----:B------:R-:W-:Y:S02]  /*5fb0*/  @!UPT UIADD3 URZ, UPT, UPT, URZ, URZ, URZ ;  /* 0x000000fffffff290 */ /* 0x000fe4000fffe0ff */
[----:B---3--:R-:W-:Y:S01]  /*5fc0*/  VOTEU.ANY UP1, P0 ;  /* 0x0000000000ff7886 */ /* 0x008fe20000020100 */
[----:B------:R-:W-:Y:S01]  /*5fd0*/  PLOP3.LUT P0, PT, PT, PT, UP1, 0x80, 0x8 ;  /* 0x000000000008781c */ /* 0x000fe20003f0f018 */
[----:B------:R-:W-:Y:S11]  /*5fe0*/  UP2UR UR60, UPR, URZ, 0x2 ;  /* 0x00000002ff3c7883 */ /* 0x000ff60008000000 */
[----:B------:R-:W-:Y:S01]  /*5ff0*/  @!UPT UIADD3 URZ, UPT, UPT, URZ, URZ, URZ ;  /* 0x000000fffffff290 */ /* 0x000fe2000fffe0ff */
[----:B------:R-:W-:Y:S02]  /*6000*/  @P0 SHF.R.U32.HI R0, RZ, 0x10, R5 ;  /* 0x00000010ff000819 */ /* 0x000fe40000011605 */
[----:B-1----:R-:W-:Y:S02]  /*6010*/  @P0 MOV R3, R4 ;  /* 0x0000000400030202 */ /* 0x002fe40000000f00 */
        /* <DEDUP_REMOVED lines=11> */
[----:B------:R-:W2:Y:S01]  /*60d0*/  LDCU UR12, c[0x0][0xb20] ;  /* 0x00016400ff0c77ac */ /* 0x000ea20008000800 */
[----:B------:R-:W-:Y:S02]  /*60e0*/  UIMAD.WIDE.U32 UR4, UR47, UR55, URZ ;  /* 0x000000372f0472a5 */ /* 0x000fe4000f8e00ff */
[----:B------:R-:W-:Y:S02]  /*60f0*/  UIMAD.WIDE.U32 UR6, UR58, UR52, URZ ;  /* 0x000000343a0672a5 */ /* 0x000fe4000f8e00ff */
[----:B------:R-:W-:Y:S02]  /*6100*/  UISETP.NE.AND UP0, UPT, UR54, 0x1, UPT ;  /* 0x000000013600788c */ /* 0x000fe4000bf05270 */
[----:B------:R-:W-:Y:S02]  /*6110*/  UIMAD.WIDE.U32 UR8, UR37, UR55, URZ ;  /* 0x00000037250872a5 */ /* 0x000fe4000f8e00ff */
[----:B------:R-:W-:Y:S02]  /*6120*/  UIMAD.WIDE.U32 UR10, UR38, UR52, URZ ;  /* 0x00000034260a72a5 */ /* 0x000fe4000f8e00ff */
[----:B------:R-:W-:Y:S02]  /*6130*/  UISETP.NE.AND UP1, UPT, UR43, 0x1, UPT ;  /* 0x000000012b00788c */ /* 0x000fe4000bf25270 */
[----:B------:R-:W-:Y:S01]  /*6140*/  UISETP.NE.AND UP2, UPT, UR42, 0x1, UPT ;  /* 0x000000012a00788c */ /* 0x000fe2000bf45270 */
[----:B------:R-:W-:Y:S02]  /*6150*/  UMOV UR4, UR5 ;  /* 0x0000000500047c82 */ /* 0x000fe40008000000 */
[----:B--2---:R-:W-:Y:S03]  /*6160*/  USHF.R.U32.HI UR5, URZ, UR12, UR4 ;  /* 0x0000000cff057299 */ /* 0x004fe60008011604 */
[----:B------:R-:W-:Y:S02]  /*6170*/  UMOV UR4, UR7 ;  /* 0x0000000700047c82 */ /* 0x000fe40008000000 */
[----:B------:R-:W-:Y:S02]  /*6180*/  USHF.R.U32.HI UR7, URZ, UR53, UR4 ;  /* 0x00000035ff077299 */ /* 0x000fe40008011604 */
[----:B------:R-:W-:Y:S02]  /*6190*/  USEL UR4, UR47, UR5, !UP0 ;  /* 0x000000052f047287 */ /* 0x000fe4000c000000 */
[----:B------:R-:W-:Y:S01]  /*61a0*/  USEL UR7, UR58, UR7, !UP1 ;  /* 0x000000073a077287 */ /* 0x000fe2000c800000 */
[----:B------:R-:W-:Y:S01]  /*61b0*/  UMOV UR5, UR9 ;  /* 0x0000000900057c82 */ /* 0x000fe20008000000 */
[----:B------:R-:W-:Y:S02]  /*61c0*/  UIMAD.WIDE.U32 UR8, UR4, UR40, URZ ;  /* 0x00000028040872a5 */ /* 0x000fe4000f8e00ff */
[----:B------:R-:W-:Y:S03]  /*61d0*/  USHF.R.U32.HI UR6, URZ, UR12, UR5 ;  /* 0x0000000cff067299 */ /* 0x000fe60008011605 */
[----:B------:R-:W-:Y:S01]  /*61e0*/  UMOV UR5, UR11 ;  /* 0x0000000b00057c82 */ /* 0x000fe20008000000 */
[----:B------:R-:W-:Y:S02]  /*61f0*/  UIMAD.WIDE.U32 UR10, UR7, UR40, URZ ;  /* 0x00000028070a72a5 */ /* 0x000fe4000f8e00ff */
[----:B------:R-:W-:Y:S02]  /*6200*/  USHF.R.U32.HI UR12, URZ, UR53, UR5 ;  /* 0x00000035ff0c7299 */ /* 0x000fe40008011605 */
[----:B------:R-:W-:Y:S01]  /*6210*/  USEL UR6, UR37, UR6, !UP0 ;  /* 0x0000000625067287 */ /* 0x000fe2000c000000 */
[----:B------:R-:W-:Y:S02]  /*6220*/  UMOV UR5, UR9 ;  /* 0x0000000900057c82 */ /* 0x000fe40008000000 */
[----:B------:R-:W-:Y:S01]  /*6230*/  UMOV UR10, UR11 ;  /* 0x0000000b000a7c82 */ /* 0x000fe20008000000 */
[----:B------:R-:W-:Y:S02]  /*6240*/  @UP2 USHF.R.U32.HI UR4, URZ, UR41, UR5 ;  /* 0x00000029ff042299 */ /* 0x000fe40008011605 */
[----:B------:R-:W-:Y:S02]  /*6250*/  @UP2 USHF.R.U32.HI UR7, URZ, UR41, UR10 ;  /* 0x00000029ff072299 */ /* 0x000fe4000801160a */
[----:B------:R-:W-:Y:S02]  /*6260*/  UIMAD UR4, UR42, UR4, URZ ;  /* 0x000000042a0472a4 */ /* 0x000fe4000f8e02ff */
[----:B------:R-:W-:Y:S02]  /*6270*/  UIMAD.WIDE.U32 UR10, UR6, UR40, URZ ;  /* 0x00000028060a72a5 */ /* 0x000fe4000f8e00ff */
[----:B------:R-:W-:Y:S02]  /*6280*/  USEL UR5, UR38, UR12, !UP1 ;  /* 0x0000000c26057287 */ /* 0x000fe4000c800000 */
[----:B------:R-:W-:Y:S02]  /*6290*/  UIMAD UR8, UR42, UR7, URZ ;  /* 0x000000072a0872a4 */ /* 0x000fe4000f8e02ff */
[----:B------:R-:W-:Y:S03]  /*62a0*/  UISETP.GE.AND UP0, UPT, UR6, UR4, UPT ;  /* 0x000000040600728c */ /* 0x000fe6000bf06270 */
[----:B------:R-:W-:Y:S01]  /*62b0*/  UMOV UR4, UR11 ;  /* 0x0000000b00047c82 */ /* 0x000fe20008000000 */
[----:B------:R-:W-:Y:S02]  /*62c0*/  UISETP.GE.OR UP0, UPT, UR5, UR8, UP0 ;  /* 0x000000080500728c */ /* 0x000fe40008706670 */
[----:B------:R-:W-:Y:S02]  /*62d0*/  USHF.R.U32.HI UR4, URZ, UR41, UR4 ;  /* 0x00000029ff047299 */ /* 0x000fe40008011604 */
[----:B------:R-:W-:Y:S02]  /*62e0*/  UIMAD.WIDE.U32 UR8, UR5, UR40, URZ ;  /* 0x00000028050872a5 */ /* 0x000fe4000f8e00ff */
[----:B------:R-:W-:Y:S02]  /*62f0*/  USEL UR11, UR6, UR4, !UP2 ;  /* 0x00000004060b7287 */ /* 0x000fe4000d000000 */
[----:B------:R-:W-:Y:S02]  /*6300*/  UIADD3 UR8, UPT, UPT, -UR5, URZ, URZ ;  /* 0x000000ff05087290 */ /* 0x000fe4000fffe1ff */
[----:B------:R-:W-:Y:S01]  /*6310*/  UIADD3 UR10, UPT, UPT, -UR11, URZ, URZ ;  /* 0x000000ff0b0a7290 */ /* 0x000fe2000fffe1ff */
[----:B------:R-:W-:Y:S01]  /*6320*/  @!UP0 UMOV UR4, UR9 ;  /* 0x0000000900048c82 */ /* 0x000fe20008000000 */
[----:B------:R-:W-:Y:S02]  /*6330*/  UIADD3 UR9, UPT, UPT, -UR6, URZ, URZ ;  /* 0x000000ff06097290 */ /* 0x000fe4000fffe1ff */
[----:B------:R-:W-:Y:S02]  /*6340*/  @!UP0 USHF.R.U32.HI UR4, URZ, UR41, UR4 ;  /* 0x00000029ff048299 */ /* 0x000fe40008011604 */
[----:B------:R-:W-:Y:S02]  /*6350*/  UIMAD UR10, UR42, UR10, UR6 ;  /* 0x0000000a2a0a72a4 */ /* 0x000fe4000f8e0206 */
[----:B------:R-:W-:Y:S04]  /*6360*/  @!UP0 USEL UR4, UR5, UR4, !UP2 ;  /* 0x0000000405048287 */ /* 0x000fe8000d000000 */
[----:B------:R-:W-:Y:S02]  /*6370*/  @!UP0 UIMAD UR10, UR7, UR10, UR4 ;  /* 0x0000000a070a82a4 */ /* 0x000fe4000f8e0204 */
[----:B------:R-:W-:Y:S02]  /*6380*/  @!UP0 UIADD3 UR11, UPT, UPT, UR11, -UR4, URZ ;  /* 0x800000040b0b8290 */ /* 0x000fe4000fffe0ff */
[----:B------:R-:W-:Y:S02]  /*6390*/  UIMAD UR7, UR43, UR8, UR38 ;  /* 0x000000082b0772a4 */ /* 0x000fe4000f8e0226 */
[----:B------:R-:W-:Y:S02]  /*63a0*/  @!UP0 UIMAD UR6, UR11, UR42, UR5 ;  /* 0x0000002a0b0682a4 */ /* 0x000fe4000f8e0205 */
[----:B------:R-:W-:Y:S01]  /*63b0*/  UIMAD UR4, UR54, UR9, UR37 ;  /* 0x00000009360472a4 */ /* 0x000fe2000f8e0225 */
[----:B------:R-:W-:Y:S02]  /*63c0*/  @!UP0 UMOV UR5, UR10 ;  /* 0x0000000a00058c82 */ /* 0x000fe40008000000 */
[----:B------:R-:W-:Y:S02]  /*63d0*/  UIMAD UR38, UR5, UR43, UR7 ;  /* 0x0000002b052672a4 */ /* 0x000fe4000f8e0207 */
[----:B------:R-:W-:Y:S11]  /*63e0*/  UIMAD UR37, UR6, UR54, UR4 ;  /* 0x00000036062572a4 */ /* 0x000ff6000f8e0204 */
[----:B------:R-:W-:Y:S01]  /*63f0*/  @!UPT UIADD3 URZ, UPT, UPT, URZ, URZ, URZ ;  /* 0x000000fffffff290 */ /* 0x000fe2000fffe0ff */
.L_x_111:
[----:B------:R-:W-:Y:S01]  /*6400*/  UISETP.NE.AND UP0, UPT, UR39, 0x1, UPT ;  /* 0x000000012700788c */ /* 0x000fe2000bf05270 */
[----:B------:R-:W-:Y:S01]  /*6410*/  LOP3.LUT P0, RZ, R82, 0x3f0, RZ, 0xc0, !PT ;  /* 0x000003f052ff7812 */ /* 0x000fe2000780c0ff */
[----:B------:R-:W-:Y:S01]  /*6420*/  USHF.L.U32 UR50, UR20, 0x6, URZ ;  /* 0x0000000614327899 */ /* 0x000fe200080006ff */
[----:B------:R-:W-:Y:S01]  /*6430*/  BSSY.RECONVERGENT B6, `(.L_x_112) ;  /* 0x0000034000067945 */ /* 0x000fe20003800200 */
[----:B------:R-:W-:Y:S01]  /*6440*/  UIMAD UR49, UR24, 0xc0, URZ ;  /* 0x000000c0183178a4 */ /* 0x000fe2000f8e02ff */
[----:B------:R-:W-:Y:S06]  /*6450*/  IADD3 R84, PT, PT, R84, 0x1, RZ ;  /* 0x0000000154547810 */ /* 0x000fec0007ffe0ff */
[----:B------:R-:W2:Y:S01]  /*6460*/  @!UP0 LDCU.128 UR12, c[0x0][0xb10] ;  /* 0x00016200ff0c87ac */ /* 0x000ea20008000c00 */
[----:B------:R-:W3:Y:S01]  /*6470*/  @!UP0 LDCU UR5, c[0x0][0xb0c] ;  /* 0x00016180ff0587ac */ /* 0x000ee20008000800 */
[----:B------:R-:W4:Y:S01]  /*6480*/  @!UP0 LDCU UR10, c[0x0][0xb20] ;  /* 0x00016400ff0a87ac */ /* 0x000f220008000800 */
[----:B--2---:R-:W-:Y:S02]  /*6490*/  UIMAD.WIDE.U32 UR8, UR38, UR12, URZ ;  /* 0x0000000c260872a5 */ /* 0x004fe4000f8e00ff */
[----:B------:R-:W-:Y:S02]  /*64a0*/  UIMAD.WIDE.U32 UR6, UR37, UR15, URZ ;  /* 0x0000000f250672a5 */ /* 0x000fe4000f8e00ff */
[----:B------:R-:W-:Y:S03]  /*64b0*/  @!UP0 UISETP.NE.AND UP1, UPT, UR14, 0x1, UPT ;  /* 0x000000010e00888c */ /* 0x000fe6000bf25270 */
[----:B------:R-:W-:Y:S01]  /*64c0*/  @!UP0 UMOV UR4, UR9 ;  /* 0x0000000900048c82 */ /* 0x000fe20008000000 */
[----:B---3--:R-:W-:Y:S02]  /*64d0*/  @!UP0 UISETP.NE.AND UP2, UPT, UR5, 0x1, UPT ;  /* 0x000000010500888c */ /* 0x008fe4000bf45270 */
[----:B------:R-:W-:Y:S01]  /*64e0*/  @!UP0 USHF.R.U32.HI UR4, URZ, UR13, UR4 ;  /* 0x0000000dff048299 */ /* 0x000fe20008011604 */
[----:B------:R-:W-:Y:S02]  /*64f0*/  @!UP0 UMOV UR6, UR7 ;  /* 0x0000000700068c82 */ /* 0x000fe40008000000 */
[----:B----4-:R-:W-:Y:S02]  /*6500*/  @!UP0 USHF.R.U32.HI UR6, URZ, UR10, UR6 ;  /* 0x0000000aff068299 */ /* 0x010fe40008011606 */
[----:B------:R-:W-:Y:S02]  /*6510*/  @!UP0 USEL UR7, UR38, UR4, !UP2 ;  /* 0x0000000426078287 */ /* 0x000fe4000d000000 */
[----:B------:R-:W-:Y:S04]  /*6520*/  @!UP0 USEL UR6, UR37, UR6, !UP1 ;  /* 0x0000000625068287 */ /* 0x000fe8000c800000 */
[----:B------:R-:W-:Y:S02]  /*6530*/  @!UP0 UIADD3 UR4, UPT, UPT, -UR7, UR6, URZ ;  /* 0x0000000607048290 */ /* 0x000fe4000fffe1ff */
[----:B------:R-:W-:Y:S02]  /*6540*/  @!UP0 UIADD3 UR6, UPT, UPT, UR7, -UR6, URZ ;  /* 0x8000000607068290 */ /* 0x000fe4000fffe0ff */
[----:B------:R-:W-:Y:S02]  /*6550*/  @!UP0 UIMAD UR38, UR4, UR5, UR38 ;  /* 0x00000005042682a4 */ /* 0x000fe4000f8e0226 */
[----:B------:R-:W-:Y:S01]  /*6560*/  @!UP0 UIMAD UR37, UR6, UR14, UR37 ;  /* 0x0000000e062582a4 */ /* 0x000fe2000f8e0225 */
[----:B------:R-:W-:Y:S11]  /*6570*/  @!P0 BRA `(.L_x_113) ;  /* 0x00000000007c8947 */ /* 0x000ff60003800000 */
[----:B------:R-:W2:Y:S01]  /*6580*/  LDCU.64 UR8, c[0x4][0x80] ;  /* 0x01001000ff0877ac */ /* 0x000ea20008000a00 */
[----:B------:R-:W-:Y:S01]  /*6590*/  MOV R16, 0x0 ;  /* 0x0000000000107802 */ /* 0x000fe20000000f00 */
[----:B------:R-:W-:Y:S02]  /*65a0*/  HFMA2 R12, -RZ, RZ, 0, 5.9604644775390625e-08 ;  /* 0x00000001ff0c7431 */ /* 0x000fe400000001ff */
[----:B------:R-:W-:Y:S01]  /*65b0*/  IMAD.MOV.U32 R8, RZ, RZ, 0x70 ;  /* 0x00000070ff087424 */ /* 0x000fe200078e00ff */
[----:B------:R3:W4:Y:S01]  /*65c0*/  LDC.64 R14, c[0x4][R16] ;  /* 0x01000000100e7b82 */ /* 0x0007220000000a00 */
[----:B------:R-:W1:Y:S01]  /*65d0*/  LDCU.64 UR6, c[0x4][0x88] ;  /* 0x01001100ff0677ac */ /* 0x000e620008000a00 */
[----:B------:R-:W-:Y:S01]  /*65e0*/  IMAD.MOV.U32 R13, RZ, RZ, RZ ;  /* 0x000000ffff0d7224 */ /* 0x000fe200078e00ff */
[----:B------:R-:W1:Y:S01]  /*65f0*/  LDCU.64 UR4, c[0x4][0x8] ;  /* 0x01000100ff0477ac */ /* 0x000e620008000a00 */
[----:B--2---:R-:W-:Y:S01]  /*6600*/  MOV R5, UR9 ;  /* 0x0000000900057c02 */ /* 0x004fe20008000f00 */
[----:B------:R-:W-:Y:S01]  /*6610*/  IMAD.U32 R4, RZ, RZ, UR8 ;  /* 0x00000008ff047e24 */ /* 0x000fe2000f8e00ff */
[----:B-1----:R-:W-:Y:S01]  /*6620*/  MOV R7, UR7 ;  /* 0x0000000700077c02 */ /* 0x002fe20008000f00 */
[----:B------:R-:W-:Y:S01]  /*6630*/  IMAD.U32 R6, RZ, RZ, UR6 ;  /* 0x00000006ff067e24 */ /* 0x000fe2000f8e00ff */
[----:B------:R-:W-:Y:S01]  /*6640*/  MOV R11, UR5 ;  /* 0x00000005000b7c02 */ /* 0x000fe20008000f00 */
[----:B------:R-:W-:Y:S02]  /*6650*/  IMAD.U32 R10, RZ, RZ, UR4 ;  /* 0x00000004ff0a7e24 */ /* 0x000fe4000f8e00ff */
[----:B------:R-:W-:Y:S07]  /*6660*/  LEPC R20, `(.L_x_114) ;  /* 0x000000001014794e */ /* 0x000fee0000000000 */
[----:B---345:R-:W-:Y:S05]  /*6670*/  CALL.ABS.NOINC R14 ;  /* 0x000000000e007343 */ /* 0x038fea0003c00000 */
.L_x_114:
[----:B------:R-:W1:Y:S01]  /*6680*/  LDCU.64 UR8, c[0x4][0x80] ;  /* 0x01001000ff0877ac */ /* 0x000e620008000a00 */
[----:B------:R-:W2:Y:S01]  /*6690*/  LDC.64 R16, c[0x4][R16] ;  /* 0x0100000010107b82 */ /* 0x000ea20000000a00 */
[----:B------:R-:W-:Y:S02]  /*66a0*/  HFMA2 R12, -RZ, RZ, 0, 5.9604644775390625e-08 ;  /* 0x00000001ff0c7431 */ /* 0x000fe400000001ff */
[----:B------:R-:W-:Y:S02]  /*66b0*/  IMAD.MOV.U32 R8, RZ, RZ, 0x70 ;  /* 0x00000070ff087424 */ /* 0x000fe400078e00ff */
[----:B------:R-:W-:Y:S01]  /*66c0*/  IMAD.MOV.U32 R13, RZ, RZ, RZ ;  /* 0x000000ffff0d7224 */ /* 0x000fe200078e00ff */
[----:B------:R-:W3:Y:S01]  /*66d0*/  LDCU.64 UR6, c[0x4][0x88] ;  /* 0x01001100ff0677ac */ /* 0x000ee20008000a00 */
[----:B------:R-:W4:Y:S01]  /*66e0*/  LDCU.64 UR4, c[0x4][0x8] ;  /* 0x01000100ff0477ac */ /* 0x000f220008000a00 */
[----:B-1----:R-:W-:Y:S02]  /*66f0*/  MOV R4, UR8 ;  /* 0x0000000800047c02 */ /* 0x002fe40008000f00 */
[----:B------:R-:W-:Y:S02]  /*6700*/  MOV R5, UR9 ;  /* 0x0000000900057c02 */ /* 0x000fe40008000f00 */
[----:B---3--:R-:W-:Y:S01]  /*6710*/  MOV R7, UR7 ;  /* 0x0000000700077c02 */ /* 0x008fe20008000f00 */
[----:B------:R-:W-:Y:S01]  /*6720*/  IMAD.U32 R6, RZ, RZ, UR6 ;  /* 0x00000006ff067e24 */ /* 0x000fe2000f8e00ff */
[----:B----4-:R-:W-:Y:S01]  /*6730*/  MOV R11, UR5 ;  /* 0x00000005000b7c02 */ /* 0x010fe20008000f00 */
[----:B------:R-:W-:Y:S02]  /*6740*/  IMAD.U32 R10, RZ, RZ, UR4 ;  /* 0x00000004ff0a7e24 */ /* 0x000fe4000f8e00ff */
[----:B------:R-:W-:Y:S07]  /*6750*/  LEPC R20, `(.L_x_113) ;  /* 0x000000001014794e */ /* 0x000fee0000000000 */
[----:B--2---:R-:W-:Y:S05]  /*6760*/  CALL.ABS.NOINC R16 ;  /* 0x0000000010007343 */ /* 0x004fea0003c00000 */
.L_x_113:
[----:B------:R-:W-:Y:S05]  /*6770*/  BSYNC.RECONVERGENT B6 ;  /* 0x0000000000067941 */ /* 0x000fea0003800200 */
.L_x_112:
[----:B------:R-:W-:Y:S01]  /*6780*/  R2UR UR4, R81 ;  /* 0x00000000510472ca */ /* 0x000fe200000e0000 */
[----:B------:R-:W-:Y:S01]  /*6790*/  UISETP.NE.U32.AND UP0, UPT, UR62, URZ, UPT ;  /* 0x000000ff3e00728c */ /* 0x000fe2000bf05070 */
[----:B------:R-:W-:Y:S02]  /*67a0*/  ISETP.NE.U32.AND P4, PT, R76, RZ, PT ;  /* 0x000000ff4c00720c */ /* 0x000fe40003f85070 */
[----:B------:R-:W-:Y:S01]  /*67b0*/  ISETP.NE.U32.AND P2, PT, RZ, UR56, PT ;  /* 0x00000038ff007c0c */ /* 0x000fe2000bf45070 */
[----:B------:R-:W-:Y:S01]  /*67c0*/  UISETP.NE.AND.EX UP1, UPT, UR63, URZ, UPT, UP0 ;  /* 0x000000ff3f00728c */ /* 0x000fe2000bf25300 */
[----:B------:R-:W-:Y:S01]  /*67d0*/  ISETP.NE.AND.EX P4, PT, R77, RZ, PT, P4 ;  /* 0x000000ff4d00720c */ /* 0x000fe20003f85340 */
[----:B------:R-:W-:Y:S01]  /*67e0*/  UPLOP3.LUT UP0, UPT, UPT, UPT, UPT, 0x40, 0x4 ;  /* 0x000000000004789c */ /* 0x000fe20003f0e870 */
[----:B------:R-:W-:Y:S05]  /*67f0*/  ISETP.NE.AND.EX P2, PT, RZ, UR57, PT, P2 ;  /* 0x00000039ff007c0c */ /* 0x000fea000bf45320 */
[----:B------:R-:W-:Y:S06]  /*6800*/  UISETP.NE.AND UP2, UPT, UR4, URZ, UPT ;  /* 0x000000ff0400728c */ /* 0x000fec000bf45270 */
[----:B------:R-:W-:Y:S05]  /*6810*/  PLOP3.LUT P1, PT, PT, PT, UP2, 0x80, 0x8 ;  /* 0x000000000008781c */ /* 0x000fea0003f2f028 */
[----:B------:R-:W-:Y:S06]  /*6820*/  @UP2 UPLOP3.LUT UP0, UPT, UPT, UPT, UP1, 0x80, 0x8 ;  /* 0x000000000008289c */ /* 0x000fec0003f0f010 */
[----:B------:R-:W-:Y:S01]  /*6830*/  PLOP3.LUT P0, PT, PT, PT, UP0, 0x80, 0x8 ;  /* 0x000000000008781c */ /* 0x000fe20003f0f008 */
[----:B------:R-:W-:Y:S01]  /*6840*/  @!UPT UIADD3 URZ, UPT, UPT, URZ, URZ, URZ ;  /* 0x000000fffffff290 */ /* 0x000fe2000fffe0ff */
[----:B------:R-:W-:Y:S11]  /*6850*/  BRA.U !UP1, `(.L_x_115) ;  /* 0x00000001093c7547 */ /* 0x000ff6000b800000 */
[----:B------:R-:W-:Y:S01]  /*6860*/  UISETP.NE.U32.AND UP0, UPT, UR56, URZ, UPT ;  /* 0x000000ff3800728c */ /* 0x000fe2000bf05070 */
[----:B-1----:R-:W-:Y:S01]  /*6870*/  HFMA2 R0, -RZ, RZ, 0, 5.9604644775390625e-08 ;  /* 0x00000001ff007431 */ /* 0x002fe200000001ff */
[----:B------:R-:W1:Y:S01]  /*6880*/  LDCU.64 UR8, c[0x0][0x358] ;  /* 0x00006b00ff0877ac */ /* 0x000e620008000a00 */
[----:B------:R-:W-:Y:S01]  /*6890*/  IMAD.MOV.U32 R78, RZ, RZ, 0x1 ;  /* 0x00000001ff4e7424 */ /* 0x000fe200078e00ff */
[----:B------:R-:W-:Y:S06]  /*68a0*/  UISETP.NE.AND.EX UP0, UPT, UR57, URZ, UPT, UP0 ;  /* 0x000000ff3900728c */ /* 0x000fec000bf05300 */
[----:B------:R-:W-:Y:S05]  /*68b0*/  PLOP3.LUT P3, PT, PT, PT, UP0, 0x80, 0x8 ;  /* 0x000000000008781c */ /* 0x000fea0003f6f008 */
[----:B------:R-:W2:Y:S01]  /*68c0*/  @UP0 LDCU.64 UR4, c[0x0][0x888] ;  /* 0x00011100ff0407ac */ /* 0x000ea20008000a00 */
[----:B------:R-:W-:Y:S07]  /*68d0*/  @UP0 UIMAD UR6, UR36, UR62, URZ ;  /* 0x0000003e240602a4 */ /* 0x000fee000f8e02ff */
[----:B------:R-:W-:Y:S01]  /*68e0*/  @!P3 PRMT R78, R0, 0x7610, R78 ;  /* 0x00007610004eb816 */ /* 0x000fe2000000004e */
[----:B--2---:R-:W-:Y:S06]  /*68f0*/  @UP0 UIMAD.WIDE UR4, UR6, 0x4, UR4 ;  /* 0x00000004060408a5 */ /* 0x004fec000f8e0204 */
[----:B------:R-:W-:Y:S01]  /*6900*/  IMAD.U32 R4, RZ, RZ, UR4 ;  /* 0x00000004ff047e24 */ /* 0x000fe2000f8e00ff */
[----:B------:R-:W-:Y:S04]  /*6910*/  MOV R5, UR5 ;  /* 0x0000000500057c02 */ /* 0x000fe80008000f00 */
[----:B------:R-:W2:Y:S01]  /*6920*/  @!UP0 LDCU UR4, c[0x0][0x880] ;  /* 0x00011000ff0487ac */ /* 0x000ea20008000800 */
[----:B-1---5:R3:W5:Y:S02]  /*6930*/  @P3 LDG.E R39, desc[UR8][R4.64] ;  /* 0x0000000804273981 */ /* 0x022764000c1e1900 */
[----:B--23--:R-:W-:Y:S02]  /*6940*/  @!P3 IMAD.U32 R39, RZ, RZ, UR4 ;  /* 0x00000004ff27be24 */ /* 0x00cfe4000f8e00ff */
.L_x_115:
[----:B------:R-:W-:Y:S05]  /*6950*/  @!P4 BRA `(.L_x_116) ;  /* 0x000000000024c947 */ /* 0x000fea0003800000 */
[----:B------:R-:W-:Y:S01]  /*6960*/  ISETP.NE.U32.AND P3, PT, R74, RZ, PT ;  /* 0x000000ff4a00720c */ /* 0x000fe20003f65070 */
[----:B------:R-:W2:Y:S03]  /*6970*/  LDCU.64 UR4, c[0x0][0x358] ;  /* 0x00006b00ff0477ac */ /* 0x000ea60008000a00 */
[----:B------:R-:W-:Y:S11]  /*6980*/  ISETP.NE.AND.EX P3, PT, R75, RZ, PT, P3 ;  /* 0x000000ff4b00720c */ /* 0x000ff60003f65330 */
[----:B------:R-:W-:Y:S02]  /*6990*/  @!UPT UIADD3 URZ, UPT, UPT, URZ, URZ, URZ ;  /* 0x000000fffffff290 */ /* 0x000fe4000fffe0ff */
[----:B------:R-:W3:Y:S01]  /*69a0*/  @P3 LDC.64 R4, c[0x0][0x8a8] ;  /* 0x00022a00ff043b82 */ /* 0x000ee20000000a00 */
[----:B-1----:R-:W-:Y:S04]  /*69b0*/  @P3 IMAD R0, R76, UR36, RZ ;  /* 0x000000244c003c24 */ /* 0x002fe8000f8e02ff */
[----:B---3--:R-:W-:Y:S05]  /*69c0*/  @P3 IMAD.WIDE R4, R0, 0x4, R4 ;  /* 0x0000000400043825 */ /* 0x008fea00078e0204 */
[----:B--2--5:R2:W5:Y:S02]  /*69d0*/  @P3 LDG.E R37, desc[UR4][R4.64] ;  /* 0x0000000404253981 */ /* 0x024564000c1e1900 */
[----:B--2---:R-:W3:Y:S02]  /*69e0*/  @!P3 LDC R37, c[0x0][0x8a0] ;  /* 0x00022800ff25bb82 */ /* 0x004ee40000000800 */
.L_x_116:
[----:B-----5:R-:W-:Y:S01]  /*69f0*/  FSETP.NEU.AND P3, PT, R39, RZ, PT ;  /* 0x000000ff2700720b */ /* 0x020fe20003f6d000 */
[----:B------:R-:W-:Y:S01]  /*6a00*/  IMAD.SHL.U32 R101, R73, 0x2, RZ ;  /* 0x0000000249657824 */ /* 0x000fe200078e00ff */
[----:B------:R-:W-:Y:S01]  /*6a10*/  SEL R9, RZ, 0xffffffff, P2 ;  /* 0xffffffffff097807 */ /* 0x000fe20001000000 */
[----:B------:R-:W-:Y:S01]  /*6a20*/  BSSY B1, `(.L_x_117) ;  /* 0x0000043000017945 */ /* 0x000fe20003800000 */
[----:B------:R-:W-:Y:S01]  /*6a30*/  @P1 LOP3.LUT P2, RZ, R78, 0xff, RZ, 0xc0, !PT ;  /* 0x000000ff4eff1812 */ /* 0x000fe2000784c0ff */
[----:B------:R-:W-:Y:S01]  /*6a40*/  VIADD R93, R101, UR44 ;  /* 0x0000002c655d7c36 */ /* 0x000fe20008000000 */
[----:B------:R-:W-:Y:S01]  /*6a50*/  @P1 SEL R4, RZ, 0xffffffff, P3 ;  /* 0xffffffffff041807 */ /* 0x000fe20001800000 */
[----:B------:R-:W-:Y:S01]  /*6a60*/  IMAD.MOV.U32 R102, RZ, RZ, 0x1 ;  /* 0x00000001ff667424 */ /* 0x000fe200078e00ff */
[----:B------:R-:W-:Y:S01]  /*6a70*/  LOP3.LUT R87, R87, 0x1, RZ, 0x3c, !PT ;  /* 0x0000000157577812 */ /* 0x000fe200078e3cff */
[----:B------:R-:W-:Y:S01]  /*6a80*/  IMAD.MOV.U32 R72, RZ, RZ, RZ ;  /* 0x000000ffff487224 */ /* 0x000fe200078e00ff */
[----:B------:R-:W-:Y:S02]  /*6a90*/  @P0 SEL R4, R9, R4, !P2 ;  /* 0x0000000409040207 */ /* 0x000fe40005000000 */
[----:B------:R-:W-:Y:S02]  /*6aa0*/  CS2R R70, SRZ ;  /* 0x0000000000467805 */ /* 0x000fe4000001ff00 */
[----:B------:R-:W-:Y:S02]  /*6ab0*/  LEA R95, R36, UR44, 0x3 ;  /* 0x0000002c245f7c11 */ /* 0x000fe4000f8e18ff */
[----:B------:R-:W-:Y:S02]  /*6ac0*/  CS2R R68, SRZ ;  /* 0x0000000000447805 */ /* 0x000fe4000001ff00 */
[----:B------:R-:W-:Y:S02]  /*6ad0*/  @P1 LOP3.LUT R4, R4, 0x1, RZ, 0xc0, !PT ;  /* 0x0000000104041812 */ /* 0x000fe400078ec0ff */
[----:B------:R-:W-:Y:S02]  /*6ae0*/  CS2R R62, SRZ ;  /* 0x00000000003e7805 */ /* 0x000fe4000001ff00 */
[----:B-1----:R-:W-:Y:S02]  /*6af0*/  SHF.L.U32 R0, R86, 0x1f, RZ ;  /* 0x0000001f56007819 */ /* 0x002fe400000006ff */
[----:B------:R-:W-:Y:S02]  /*6b00*/  CS2R R60, SRZ ;  /* 0x00000000003c7805 */ /* 0x000fe4000001ff00 */
[----:B------:R-:W-:Y:S02]  /*6b10*/  ISETP.NE.U32.OR P6, PT, R4, 0x1, !P1 ;  /* 0x000000010400780c */ /* 0x000fe40004fc5470 */
[----:B------:R-:W-:Y:S02]  /*6b20*/  CS2R R54, SRZ ;  /* 0x0000000000367805 */ /* 0x000fe4000001ff00 */
[----:B------:R-:W-:Y:S02]  /*6b30*/  PLOP3.LUT P2, PT, PT, PT, UP1, 0x80, 0x8 ;  /* 0x000000000008781c */ /* 0x000fe40003f4f018 */
[----:B------:R-:W-:Y:S02]  /*6b40*/  CS2R R52, SRZ ;  /* 0x0000000000347805 */ /* 0x000fe4000001ff00 */
[----:B------:R-:W-:Y:S02]  /*6b50*/  LOP3.LUT P4, R83, R78, 0xff, RZ, 0xc0, !PT ;  /* 0x000000ff4e537812 */ /* 0x000fe4000788c0ff */
[----:B------:R-:W-:Y:S02]  /*6b60*/  CS2R R50, SRZ ;  /* 0x0000000000327805 */ /* 0x000fe4000001ff00 */
[----:B------:R-:W-:Y:S02]  /*6b70*/  SEL R4, RZ, 0xffffffff, P3 ;  /* 0xffffffffff047807 */ /* 0x000fe40001800000 */
[----:B------:R-:W-:Y:S02]  /*6b80*/  CS2R R48, SRZ ;  /* 0x0000000000307805 */ /* 0x000fe4000001ff00 */
[----:B------:R-:W-:Y:S01]  /*6b90*/  LEA.HI R5, R36, R36, RZ, 0x1 ;  /* 0x0000002424057211 */ /* 0x000fe200078f08ff */
[----:B------:R-:W-:Y:S01]  /*6ba0*/  VIADD R94, R93, 0x400 ;  /* 0x000004005d5e7836 */ /* 0x000fe20000000000 */
[----:B------:R-:W-:Y:S01]  /*6bb0*/  P2R R91, PR, RZ, 0x40 ;  /* 0x00000040ff5b7803 */ /* 0x000fe20000000000 */
[----:B------:R-:W-:Y:S01]  /*6bc0*/  IMAD.IADD R92, R88, 0x1, R93 ;  /* 0x00000001585c7824 */ /* 0x000fe200078e025d */
[----:B------:R-:W-:Y:S02]  /*6bd0*/  SHF.R.U32.HI R7, RZ, 0x1, R5 ;  /* 0x00000001ff077819 */ /* 0x000fe40000011605 */
[----:B------:R-:W-:Y:S02]  /*6be0*/  @P6 SHF.L.U32 R6, R87, 0x1f, RZ ;  /* 0x0000001f57066819 */ /* 0x000fe400000006ff */
[----:B------:R-:W-:Y:S01]  /*6bf0*/  @P2 SEL R4, R9, R4, !P4 ;  /* 0x0000000409042207 */ /* 0x000fe20006000000 */
[----:B------:R-:W-:Y:S01]  /*6c00*/  IMAD R3, R7, 0xc0, R2 ;  /* 0x000000c007037824 */ /* 0x000fe200078e0202 */
[----:B------:R-:W1:Y:S01]  /*6c10*/  @P6 SYNCS.PHASECHK.TRANS64.TRYWAIT P1, [UR44+0x190], R6 ;  /* 0x00019006ff0065a7 */ /* 0x000e62000802112c */
[----:B------:R-:W-:Y:S02]  /*6c20*/  LOP3.LUT R5, R5, 0xffe, RZ, 0xc0, !PT ;  /* 0x00000ffe05057812 */ /* 0x000fe400078ec0ff */
[----:B------:R-:W-:Y:S03]  /*6c30*/  LOP3.LUT R4, R4, 0x1, RZ, 0xc0, !PT ;  /* 0x0000000104047812 */ /* 0x000fe600078ec0ff */
[----:B------:R-:W-:Y:S01]  /*6c40*/  IMAD.IADD R38, R36, 0x1, -R5 ;  /* 0x0000000124267824 */ /* 0x000fe200078e0a05 */
[----:B------:R-:W-:Y:S03]  /*6c50*/  ISETP.NE.U32.AND P5, PT, R4, 0x1, PT ;  /* 0x000000010400780c */ /* 0x000fe60003fa5070 */
[----:B------:R-:W-:Y:S01]  /*6c60*/  IMAD R38, R38, 0x100000, R3 ;  /* 0x0010000026267824 */ /* 0x000fe200078e0203 */
[----:B------:R-:W-:Y:S01]  /*6c70*/  P2R R103, PR, RZ, 0x20 ;  /* 0x00000020ff677803 */ /* 0x000fe20000000000 */
[----:B------:R2:W4:Y:S01]  /*6c80*/  SYNCS.PHASECHK.TRANS64.TRYWAIT P0, [R95+URZ+0x1f0], R0 ;  /* 0x0001f0005f0075a7 */ /* 0x00052200080011ff */
[----:B-1----:R-:W-:Y:S01]  /*6c90*/  @P6 SEL R102, RZ, 0x1, !P1 ;  /* 0x00000001ff666807 */ /* 0x002fe20004800000 */
[----:B--2---:R-:W-:Y:S06]  /*6ca0*/  @!P6 BRA `(.L_x_118) ;  /* 0x000000000068e947 */ /* 0x004fec0003800000 */
[C---:B------:R-:W-:Y:S01]  /*6cb0*/  @P5 IMAD R3, R89.reuse, 0x2, R94 ;  /* 0x0000000259035824 */ /* 0x040fe200078e025e */
[----:B------:R-:W-:Y:S01]  /*6cc0*/  ISETP.NE.AND P1, PT, R102, RZ, PT ;  /* 0x000000ff6600720c */ /* 0x000fe20003f25270 */
[----:B------:R-:W-:Y:S01]  /*6cd0*/  @P5 IMAD R5, R89, 0x2, R93 ;  /* 0x0000000259055824 */ /* 0x000fe200078e025d */
[----:B------:R-:W-:Y:S01]  /*6ce0*/  BSSY B0, `(.L_x_119) ;  /* 0x000000e000007945 */ /* 0x000fe20003800000 */
[----:B------:R-:W-:Y:S01]  /*6cf0*/  IMAD.MOV.U32 R70, RZ, RZ, RZ ;  /* 0x000000ffff467224 */ /* 0x000fe200078e00ff */
[----:B------:R-:W-:Y:S01]  /*6d00*/  CS2R R62, SRZ ;  /* 0x00000000003e7805 */ /* 0x000fe2000001ff00 */
[----:B------:R-:W-:Y:S01]  /*6d10*/  @P5 IMAD.IADD R6, R88, 0x1, R3 ;  /* 0x0000000158065824 */ /* 0x000fe200078e0203 */
[----:B------:R-:W-:Y:S02]  /*6d20*/  CS2R R60, SRZ ;  /* 0x00000000003c7805 */ /* 0x000fe4000001ff00 */
[----:B------:R-:W-:Y:S02]  /*6d30*/  CS2R R68, SRZ ;  /* 0x0000000000447805 */ /* 0x000fe4000001ff00 */
[----:B------:R-:W-:Y:S02]  /*6d40*/  CS2R R50, SRZ ;  /* 0x0000000000327805 */ /* 0x000fe4000001ff00 */
[----:B------:R-:W-:Y:S02]  /*6d50*/  CS2R R48, SRZ ;  /* 0x0000000000307805 */ /* 0x000fe4000001ff00 */
[----:B------:R-:W-:Y:S02]  /*6d60*/  CS2R R54, SRZ ;  /* 0x0000000000367805 */ /* 0x000fe4000001ff00 */
[----:B------:R-:W-:Y:S01]  /*6d70*/  CS2R R52, SRZ ;  /* 0x0000000000347805 */ /* 0x000fe2000001ff00 */
[----:B------:R-:W-:Y:S06]  /*6d80*/  @P1 BRA `(.L_x_120) ;  /* 0x00000000000c1947 */ /* 0x000fec0003800000 */
[----:B------:R-:W-:Y:S04]  /*6d90*/  SHF.L.U32 R4, R87, 0x1f, RZ ;  /* 0x0000001f57047819 */ /* 0x000fe800000006ff */
[----:B------:R-:W1:Y:S02]  /*6da0*/  SYNCS.PHASECHK.TRANS64.TRYWAIT P1, [UR44+0x190], R4 ;  /* 0x00019004ff0075a7 */ /* 0x000e64000802112c */
[----:B-1----:R-:W-:Y:S05]  /*6db0*/  @!P1 BRA `(.L_x_121) ;  /* 0x0000003800589947 */ /* 0x002fea0003800000 */
.L_x_120:
[----:B------:R-:W-:Y:S05]  /*6dc0*/  BSYNC B0 ;  /* 0x0000000000007941 */ /* 0x000fea0003800000 */
.L_x_119:
[----:B------:R-:W-:Y:S01]  /*6dd0*/  ISETP.NE.AND P1, PT, R103, RZ, PT ;  /* 0x000000ff6700720c */ /* 0x000fe20003f25270 */
[----:B------:R-:W-:Y:S11]  /*6de0*/  HFMA2 R72, -RZ, RZ, 0, 5.9604644775390625e-08 ;  /* 0x00000001ff487431 */ /* 0x000ff600000001ff */
[----:B------:R-:W-:Y:S01]  /*6df0*/  @!UPT UIADD3 URZ, UPT, UPT, URZ, URZ, URZ ;  /* 0x000000fffffff290 */ /* 0x000fe2000fffe0ff */
[----:B------:R-:W-:Y:S05]  /*6e00*/  @P1 WARPSYNC.ALL ;  /* 0x0000000000001948 */ /* 0x000fea0003800000 */
[----:B------:R2:W1:Y:S04]  /*6e10*/  @P1 LDSM.16.M88.4 R60, [R5+0x400] ;  /* 0x00040000053c183b */ /* 0x0004680000000200 */
[----:B------:R2:W1:Y:S04]  /*6e20*/  @P1 LDSM.16.M88.4 R68, [R6] ;  /* 0x000000000644183b */ /* 0x0004680000000200 */
[----:B------:R2:W1:Y:S04]  /*6e30*/  @P1 LDSM.16.M88.4 R48, [R101+UR44+0x400] ;  /* 0x0004002c6530183b */ /* 0x0004680008000200 */
[----:B------:R2:W1:Y:S02]  /*6e40*/  @P1 LDSM.16.M88.4 R52, [R92+0x400] ;  /* 0x000400005c34183b */ /* 0x0004640000000200 */
.L_x_118:
[----:B------:R-:W-:Y:S05]  /*6e50*/  BSYNC B1 ;  /* 0x0000000000017941 */ /* 0x000fea0003800000 */
.L_x_117:
[----:B-1----:R-:W-:Y:S04]  /*6e60*/  SHF.R.U32.HI R4, RZ, 0x15, R38 ;  /* 0x00000015ff047819 */ /* 0x002fe80000011626 */
[----:B------:R-:W-:Y:S01]  /*6e70*/  LOP3.LUT P1, RZ, R4, 0x3, R79, 0x48, !PT ;  /* 0x0000000304ff7812 */ /* 0x000fe2000782484f */
[----:B------:R-:W-:Y:S01]  /*6e80*/  @!UPT UIADD3 URZ, UPT, UPT, URZ, URZ, URZ ;  /* 0x000000fffffff290 */ /* 0x000fe2000fffe0ff */
[----:B----4-:R-:W-:Y:S11]  /*6e90*/  @P0 BRA `(.L_x_122) ;  /* 0x0000000000080947 */ /* 0x010ff60003800000 */
[----:B------:R-:W1:Y:S02]  /*6ea0*/  SYNCS.PHASECHK.TRANS64.TRYWAIT P0, [R95+URZ+0x1f0], R0 ;  /* 0x0001f0005f0075a7 */ /* 0x000e6400080011ff */
[----:B-1----:R-:W-:Y:S05]  /*6eb0*/  @!P0 BRA `(.L_x_123) ;  /* 0x0000003800308947 */ /* 0x002fea0003800000 */
.L_x_122:
[----:B------:R-:W-:Y:S05]  /*6ec0*/  @!P1 BRA `(.L_x_124) ;  /* 0x0000000000409947 */ /* 0x000fea0003800000 */
[----:B------:R-:W2:Y:S01]  /*6ed0*/  LDCU.64 UR8, c[0x4][0x70] ;  /* 0x01000e00ff0877ac */ /* 0x000ea20008000a00 */
[----:B------:R-:W-:Y:S01]  /*6ee0*/  MOV R15, 0x0 ;  /* 0x00000000000f7802 */ /* 0x000fe20000000f00 */
[----:B------:R-:W-:Y:S02]  /*6ef0*/  HFMA2 R12, -RZ, RZ, 0, 5.9604644775390625e-08 ;  /* 0x00000001ff0c7431 */ /* 0x000fe400000001ff */
[----:B------:R-:W-:Y:S02]  /*6f00*/  IMAD.MOV.U32 R8, RZ, RZ, 0x192 ;  /* 0x00000192ff087424 */ /* 0x000fe400078e00ff */
[----:B------:R-:W-:Y:S01]  /*6f10*/  IMAD.MOV.U32 R13, RZ, RZ, RZ ;  /* 0x000000ffff0d7224 */ /* 0x000fe200078e00ff */
[----:B------:R-:W4:Y:S01]  /*6f20*/  LDCU.64 UR6, c[0x4][0x78] ;  /* 0x01000f00ff0677ac */ /* 0x000f220008000a00 */
[----:B------:R-:W1:Y:S01]  /*6f30*/  LDC.64 R14, c[0x4][R15] ;  /* 0x010000000f0e7b82 */ /* 0x000e620000000a00 */
[----:B------:R-:W5:Y:S01]  /*6f40*/  LDCU.64 UR4, c[0x4][0x10] ;  /* 0x01000200ff0477ac */ /* 0x000f620008000a00 */
[----:B--2---:R-:W-:Y:S01]  /*6f50*/  MOV R5, UR9 ;  /* 0x0000000900057c02 */ /* 0x004fe20008000f00 */
[----:B------:R-:W-:Y:S01]  /*6f60*/  IMAD.U32 R4, RZ, RZ, UR8 ;  /* 0x00000008ff047e24 */ /* 0x000fe2000f8e00ff */
[----:B----4-:R-:W-:Y:S01]  /*6f70*/  MOV R7, UR7 ;  /* 0x0000000700077c02 */ /* 0x010fe20008000f00 */
[----:B------:R-:W-:Y:S01]  /*6f80*/  IMAD.U32 R6, RZ, RZ, UR6 ;  /* 0x00000006ff067e24 */ /* 0x000fe2000f8e00ff */
[----:B-----5:R-:W-:Y:S01]  /*6f90*/  MOV R11, UR5 ;  /* 0x00000005000b7c02 */ /* 0x020fe20008000f00 */
[----:B------:R-:W-:Y:S02]  /*6fa0*/  IMAD.U32 R10, RZ, RZ, UR4 ;  /* 0x00000004ff0a7e24 */ /* 0x000fe4000f8e00ff */
[----:B------:R-:W-:Y:S07]  /*6fb0*/  LEPC R20, `(.L_x_124) ;  /* 0x000000001014794e */ /* 0x000fee0000000000 */
[----:B-1-3--:R-:W-:Y:S05]  /*6fc0*/  CALL.ABS.NOINC R14 ;  /* 0x000000000e007343 */ /* 0x00afea0003c00000 */
.L_x_124:
[----:B------:R-:W-:Y:S01]  /*6fd0*/  SHF.L.U32 R40, R48, 0x10, RZ ;  /* 0x0000001030287819 */ /* 0x000fe200000006ff */
[----:B------:R-:W-:Y:S05]  /*6fe0*/  WARPSYNC.ALL ;  /* 0x0000000000007948 */ /* 0x000fea0003800000 */
[----:B------:R-:W-:Y:S01]  /*6ff0*/  R2UR UR4, R38 ;  /* 0x00000000260472ca */ /* 0x000fe200000e0000 */
[----:B------:R-:W-:Y:S01]  /*7000*/  BSSY.RECONVERGENT B0, `(.L_x_125) ;  /* 0x000008b000007945 */ /* 0x000fe20003800200 */
[----:B------:R-:W-:Y:S02]  /*7010*/  LOP3.LUT R42, R48, 0xffff0000, RZ, 0xc0, !PT ;  /* 0xffff0000302a7812 */ /* 0x000fe400078ec0ff */
[----:B------:R-:W-:Y:S02]  /*7020*/  SHF.L.U32 R41, R49, 0x10, RZ ;  /* 0x0000001031297819 */ /* 0x000fe400000006ff */
[----:B------:R-:W-:Y:S02]  /*7030*/  SHF.L.U32 R43, R51, 0x10, RZ ;  /* 0x00000010332b7819 */ /* 0x000fe400000006ff */
[----:B------:R-:W-:Y:S02]  /*7040*/  SHF.L.U32 R108, R89, 0x1, RZ ;  /* 0x00000001596c7819 */ /* 0x000fe400000006ff */
[----:B------:R-:W-:Y:S02]  /*7050*/  ISETP.NE.AND P0, PT, R90, RZ, PT ;  /* 0x000000ff5a00720c */ /* 0x000fe40003f05270 */
[----:B------:R-:W-:Y:S01]  /*7060*/  IADD3 R94, PT, PT, R94, R108, RZ ;  /* 0x0000006c5e5e7210 */ /* 0x000fe20007ffe0ff */
[----:B--2---:R-:W1:Y:S03]  /*7070*/  LDTM.16dp256bit.x8 R4, tmem[UR4] ;  /* 0x00000004000479ee */ /* 0x004e6600081a0000 */
[----:B------:R-:W-:Y:S01]  /*7080*/  IADD3 R100, PT, PT, R88, R94, RZ ;  /* 0x0000005e58647210 */ /* 0x000fe20007ffe0ff */
[C---:B-1-3--:R-:W-:Y:S01]  /*7090*/  FMUL R0, R37.reuse, R4 ;  /* 0x0000000425007220 */ /* 0x04afe20000400000 */
[C---:B------:R-:W-:Y:S01]  /*70a0*/  FMUL R3, R37.reuse, R5 ;  /* 0x0000000525037220 */ /* 0x040fe20000400000 */
[C---:B------:R-:W-:Y:S01]  /*70b0*/  FMUL R6, R37.reuse, R6 ;  /* 0x0000000625067220 */ /* 0x040fe20000400000 */
[----:B------:R-:W-:Y:S01]  /*70c0*/  FMUL R7, R37, R7 ;  /* 0x0000000725077220 */ /* 0x000fe20000400000 */
[----:B------:R-:W-:Y:S01]  /*70d0*/  FFMA R0, R39, R40, R0 ;  /* 0x0000002827007223 */ /* 0x000fe20000000000 */
[----:B------:R-:W-:Y:S01]  /*70e0*/  LOP3.LUT R40, R49, 0xffff0000, RZ, 0xc0, !PT ;  /* 0xffff000031287812 */ /* 0x000fe200078ec0ff */
[C---:B------:R-:W-:Y:S01]  /*70f0*/  FFMA R3, R39.reuse, R42, R3 ;  /* 0x0000002a27037223 */ /* 0x040fe20000000003 */
[C---:B------:R-:W-:Y:S01]  /*7100*/  LOP3.LUT R42, R50.reuse, 0xffff0000, RZ, 0xc0, !PT ;  /* 0xffff0000322a7812 */ /* 0x040fe200078ec0ff */
[----:B------:R-:W-:Y:S01]  /*7110*/  FFMA R6, R39, R41, R6 ;  /* 0x0000002927067223 */ /* 0x000fe20000000006 */
[----:B------:R-:W-:Y:S01]  /*7120*/  SHF.L.U32 R41, R50, 0x10, RZ ;  /* 0x0000001032297819 */ /* 0x000fe200000006ff */
[----:B------:R-:W-:Y:S01]  /*7130*/  FMUL R4, R37, R8 ;  /* 0x0000000825047220 */ /* 0x000fe20000400000 */
[----:B------:R-:W-:Y:S01]  /*7140*/  F2FP.BF16.F32.PACK_AB R44, R3, R0 ;  /* 0x00000000032c723e */ /* 0x000fe200000010ff */
[----:B------:R-:W-:Y:S01]  /*7150*/  FFMA R7, R39, R40, R7 ;  /* 0x0000002827077223 */ /* 0x000fe20000000007 */
[----:B------:R-:W-:Y:S01]  /*7160*/  LOP3.LUT R40, R51, 0xffff0000, RZ, 0xc0, !PT ;  /* 0xffff000033287812 */ /* 0x000fe200078ec0ff */
[C---:B------:R-:W-:Y:S01]  /*7170*/  FMUL R5, R37.reuse, R9 ;  /* 0x0000000925057220 */ /* 0x040fe20000400000 */
[C---:B------:R-:W-:Y:S01]  /*7180*/  FMUL R10, R37.reuse, R10 ;  /* 0x0000000a250a7220 */ /* 0x040fe20000400000 */
[----:B------:R-:W-:Y:S01]  /*7190*/  FMUL R11, R37, R11 ;  /* 0x0000000b250b7220 */ /* 0x000fe20000400000 */
[----:B------:R-:W-:Y:S01]  /*71a0*/  F2FP.BF16.F32.PACK_AB R45, R7, R6 ;  /* 0x00000006072d723e */ /* 0x000fe200000010ff */
[C---:B------:R-:W-:Y:S01]  /*71b0*/  FFMA R4, R39.reuse, R41, R4 ;  /* 0x0000002927047223 */ /* 0x040fe20000000004 */
[C---:B------:R-:W-:Y:S01]  /*71c0*/  SHF.L.U32 R41, R52.reuse, 0x10, RZ ;  /* 0x0000001034297819 */ /* 0x040fe200000006ff */
[----:B------:R-:W-:Y:S01]  /*71d0*/  FFMA R5, R39, R42, R5 ;  /* 0x0000002a27057223 */ /* 0x000fe20000000005 */
[----:B------:R-:W-:Y:S01]  /*71e0*/  LOP3.LUT R42, R53, 0xffff0000, RZ, 0xc0, !PT ;  /* 0xffff0000352a7812 */ /* 0x000fe200078ec0ff */
[----:B------:R-:W-:Y:S01]  /*71f0*/  FFMA R10, R39, R43, R10 ;  /* 0x0000002b270a7223 */ /* 0x000fe2000000000a */
[----:B------:R-:W-:Y:S01]  /*7200*/  SHF.L.U32 R43, R53, 0x10, RZ ;  /* 0x00000010352b7819 */ /* 0x000fe200000006ff */
[----:B------:R-:W-:Y:S01]  /*7210*/  FFMA R11, R39, R40, R11 ;  /* 0x00000028270b7223 */ /* 0x000fe2000000000b */
[----:B------:R-:W-:Y:S01]  /*7220*/  LOP3.LUT R40, R52, 0xffff0000, RZ, 0xc0, !PT ;  /* 0xffff000034287812 */ /* 0x000fe200078ec0ff */
[----:B------:R-:W-:Y:S01]  /*7230*/  FMUL R8, R37, R12 ;  /* 0x0000000c25087220 */ /* 0x000fe20000400000 */
[----:B------:R-:W-:Y:S01]  /*7240*/  F2FP.BF16.F32.PACK_AB R46, R5, R4 ;  /* 0x00000004052e723e */ /* 0x000fe200000010ff */
[----:B------:R-:W-:Y:S01]  /*7250*/  FMUL R9, R37, R13 ;  /* 0x0000000d25097220 */ /* 0x000fe20000400000 */
[----:B------:R-:W-:Y:S01]  /*7260*/  F2FP.BF16.F32.PACK_AB R47, R11, R10 ;  /* 0x0000000a0b2f723e */ /* 0x000fe200000010ff */
[C---:B------:R-:W-:Y:S01]  /*7270*/  FMUL R14, R37.reuse, R14 ;  /* 0x0000000e250e7220 */ /* 0x040fe20000400000 */
[----:B------:R-:W-:Y:S01]  /*7280*/  FMUL R15, R37, R15 ;  /* 0x0000000f250f7220 */ /* 0x000fe20000400000 */
[----:B------:R-:W-:Y:S01]  /*7290*/  FFMA R8, R39, R41, R8 ;  /* 0x0000002927087223 */ /* 0x000fe20000000008 */
[----:B------:R-:W-:Y:S01]  /*72a0*/  SHF.L.U32 R41, R55, 0x10, RZ ;  /* 0x0000001037297819 */ /* 0x000fe200000006ff */
[C---:B------:R-:W-:Y:S01]  /*72b0*/  FFMA R9, R39.reuse, R40, R9 ;  /* 0x0000002827097223 */ /* 0x040fe20000000009 */
[C---:B------:R-:W-:Y:S01]  /*72c0*/  SHF.L.U32 R40, R54.reuse, 0x10, RZ ;  /* 0x0000001036287819 */ /* 0x040fe200000006ff */
        /* <DEDUP_REMOVED lines=8> */
[----:B------:R-:W-:Y:S01]  /*7350*/  FMUL R18, R37, R18 ;  /* 0x0000001225127220 */ /* 0x000fe20000400000 */
[----:B------:R-:W-:Y:S01]  /*7360*/  FFMA R12, R39, R40, R12 ;  /* 0x00000028270c7223 */ /* 0x000fe2000000000c */
[----:B------:R-:W-:Y:S01]  /*7370*/  LOP3.LUT R40, R55, 0xffff0000, RZ, 0xc0, !PT ;  /* 0xffff000037287812 */ /* 0x000fe200078ec0ff */
[----:B------:R-:W-:Y:S01]  /*7380*/  FFMA R13, R39, R42, R13 ;  /* 0x0000002a270d7223 */ /* 0x000fe2000000000d */
[C---:B------:R-:W-:Y:S01]  /*7390*/  LOP3.LUT R42, R60.reuse, 0xffff0000, RZ, 0xc0, !PT ;  /* 0xffff00003c2a7812 */ /* 0x040fe200078ec0ff */
[----:B------:R-:W-:Y:S01]  /*73a0*/  FMUL R19, R37, R19 ;  /* 0x0000001325137220 */ /* 0x000fe20000400000 */
        /* <DEDUP_REMOVED lines=22> */
[----:B------:R1:W-:Y:S01]  /*7510*/  STSM.16.M88.4 [R93+0x400], R44 ;  /* 0x0004002c5d007844 */ /* 0x0003e20000000200 */
[C---:B------:R-:W-:Y:S01]  /*7520*/  FMUL R26, R37.reuse, R26 ;  /* 0x0000001a251a7220 */ /* 0x040fe20000400000 */
[----:B------:R-:W-:Y:S01]  /*7530*/  FMUL R27, R37, R27 ;  /* 0x0000001b251b7220 */ /* 0x000fe20000400000 */
[----:B------:R-:W-:Y:S01]  /*7540*/  FFMA R20, R39, R41, R20 ;  /* 0x0000002927147223 */ /* 0x000fe20000000014 */
[----:B------:R-:W-:Y:S01]  /*7550*/  SHF.L.U32 R41, R69, 0x10, RZ ;  /* 0x0000001045297819 */ /* 0x000fe200000006ff */
[C---:B------:R-:W-:Y:S01]  /*7560*/  FFMA R21, R39.reuse, R40, R21 ;  /* 0x0000002827157223 */ /* 0x040fe20000000015 */
[C---:B------:R-:W-:Y:S02]  /*7570*/  SHF.L.U32 R40, R68.reuse, 0x10, RZ ;  /* 0x0000001044287819 */ /* 0x040fe400000006ff */
[----:B------:R1:W-:Y:S01]  /*7580*/  STSM.16.M88.4 [R92+0x400], R56 ;  /* 0x000400385c007844 */ /* 0x0003e20000000200 */
[----:B------:R-:W-:Y:S01]  /*7590*/  FFMA R26, R39, R43, R26 ;  /* 0x0000002b271a7223 */ /* 0x000fe2000000001a */
[----:B------:R-:W-:Y:S01]  /*75a0*/  SHF.L.U32 R43, R71, 0x10, RZ ;  /* 0x00000010472b7819 */ /* 0x000fe200000006ff */
[----:B------:R-:W-:Y:S01]  /*75b0*/  FFMA R27, R39, R42, R27 ;  /* 0x0000002a271b7223 */ /* 0x000fe2000000001b */
[----:B------:R-:W-:Y:S01]  /*75c0*/  LOP3.LUT R42, R68, 0xffff0000, RZ, 0xc0, !PT ;  /* 0xffff0000442a7812 */ /* 0x000fe200078ec0ff */
[C---:B------:R-:W-:Y:S01]  /*75d0*/  FMUL R24, R37.reuse, R28 ;  /* 0x0000001c25187220 */ /* 0x040fe20000400000 */
[C---:B------:R-:W-:Y:S01]  /*75e0*/  FMUL R25, R37.reuse, R29 ;  /* 0x0000001d25197220 */ /* 0x040fe20000400000 */
[C---:B------:R-:W-:Y:S01]  /*75f0*/  FMUL R30, R37.reuse, R30 ;  /* 0x0000001e251e7220 */ /* 0x040fe20000400000 */
[----:B------:R-:W-:Y:S01]  /*7600*/  FMUL R31, R37, R31 ;  /* 0x0000001f251f7220 */ /* 0x000fe20000400000 */
[----:B------:R-:W-:Y:S01]  /*7610*/  FFMA R24, R39, R40, R24 ;  /* 0x0000002827187223 */ /* 0x000fe20000000018 */
[----:B------:R-:W-:Y:S01]  /*7620*/  LOP3.LUT R40, R69, 0xffff0000, RZ, 0xc0, !PT ;  /* 0xffff000045287812 */ /* 0x000fe200078ec0ff */
[C---:B------:R-:W-:Y:S01]  /*7630*/  FFMA R25, R39.reuse, R42, R25 ;  /* 0x0000002a27197223 */ /* 0x040fe20000000019 */
[----:B------:R-:W-:Y:S01]  /*7640*/  FFMA R30, R39, R41, R30 ;  /* 0x00000029271e7223 */ /* 0x000fe2000000001e */
[C---:B------:R-:W-:Y:S01]  /*7650*/  SHF.L.U32 R41, R70.reuse, 0x10, RZ ;  /* 0x0000001046297819 */ /* 0x040fe200000006ff */
[----:B------:R-:W-:Y:S01]  /*7660*/  FMUL R28, R37, R32 ;  /* 0x00000020251c7220 */ /* 0x000fe20000400000 */
[----:B------:R-:W-:Y:S01]  /*7670*/  LOP3.LUT R42, R70, 0xffff0000, RZ, 0xc0, !PT ;  /* 0xffff0000462a7812 */ /* 0x000fe200078ec0ff */
[----:B------:R-:W-:Y:S01]  /*7680*/  FFMA R31, R39, R40, R31 ;  /* 0x00000028271f7223 */ /* 0x000fe2000000001f */
[C---:B------:R-:W-:Y:S01]  /*7690*/  FMUL R29, R37.reuse, R33 ;  /* 0x00000021251d7220 */ /* 0x040fe20000400000 */
[----:B------:R-:W-:Y:S01]  /*76a0*/  FMUL R34, R37, R34 ;  /* 0x0000002225227220 */ /* 0x000fe20000400000 */
[----:B------:R-:W-:Y:S01]  /*76b0*/  LOP3.LUT R40, R71, 0xffff0000, RZ, 0xc0, !PT ;  /* 0xffff000047287812 */ /* 0x000fe200078ec0ff */
[----:B------:R-:W-:Y:S01]  /*76c0*/  FMUL R35, R37, R35 ;  /* 0x0000002325237220 */ /* 0x000fe20000400000 */
[C---:B------:R-:W-:Y:S01]  /*76d0*/  FFMA R28, R39.reuse, R41, R28 ;  /* 0x00000029271c7223 */ /* 0x040fe2000000001c */
[C---:B------:R-:W-:Y:S01]  /*76e0*/  FFMA R29, R39.reuse, R42, R29 ;  /* 0x0000002a271d7223 */ /* 0x040fe2000000001d */
[C---:B------:R-:W-:Y:S01]  /*76f0*/  FFMA R34, R39.reuse, R43, R34 ;  /* 0x0000002b27227223 */ /* 0x040fe20000000022 */
[----:B------:R-:W-:Y:S01]  /*7700*/  FFMA R35, R39, R40, R35 ;  /* 0x0000002827237223 */ /* 0x000fe20000000023 */
[----:B------:R-:W-:Y:S02]  /*7710*/  F2FP.BF16.F32.PACK_AB R66, R21, R20 ;  /* 0x000000141542723e */ /* 0x000fe400000010ff */
[----:B------:R-:W-:Y:S02]  /*7720*/  F2FP.BF16.F32.PACK_AB R67, R27, R26 ;  /* 0x0000001a1b43723e */ /* 0x000fe400000010ff */
[----:B------:R-:W-:Y:S02]  /*7730*/  F2FP.BF16.F32.PACK_AB R96, R25, R24 ;  /* 0x000000181960723e */ /* 0x000fe400000010ff */
[----:B------:R-:W-:Y:S01]  /*7740*/  F2FP.BF16.F32.PACK_AB R97, R31, R30 ;  /* 0x0000001e1f61723e */ /* 0x000fe200000010ff */
[----:B------:R1:W-:Y:S01]  /*7750*/  STSM.16.M88.4 [R94], R64 ;  /* 0x000000405e007844 */ /* 0x0003e20000000200 */
[----:B------:R-:W-:Y:S02]  /*7760*/  F2FP.BF16.F32.PACK_AB R98, R29, R28 ;  /* 0x0000001c1d62723e */ /* 0x000fe400000010ff */
[----:B------:R-:W-:Y:S05]  /*7770*/  F2FP.BF16.F32.PACK_AB R99, R35, R34 ;  /* 0x000000222363723e */ /* 0x000fea00000010ff */
[----:B------:R1:W-:Y:S01]  /*7780*/  STSM.16.M88.4 [R100], R96 ;  /* 0x0000006064007844 */ /* 0x0003e20000000200 */
[----:B------:R-:W-:Y:S01]  /*7790*/  @!PT LDS RZ, [RZ] ;  /* 0x00000000fffff984 */ /* 0x000fe20000000800 */
[----:B------:R-:W-:Y:S01]  /*77a0*/  @!PT LDS RZ, [RZ] ;  /* 0x00000000fffff984 */ /* 0x000fe20000000800 */
[----:B------:R-:W-:Y:S01]  /*77b0*/  @!PT LDS RZ, [RZ] ;  /* 0x00000000fffff984 */ /* 0x000fe20000000800 */
[----:B------:R-:W-:Y:S01]  /*77c0*/  @!PT LDS RZ, [RZ] ;  /* 0x00000000fffff984 */ /* 0x000fe20000000800 */
[----:B------:R2:W-:Y:S07]  /*77d0*/  MEMBAR.ALL.CTA ;  /* 0x0000000000007992 */ /* 0x0005ee0000008000 */
[----:B--2---:R-:W2:Y:S02]  /*77e0*/  FENCE.VIEW.ASYNC.S ;  /* 0x00000000000073c6 */ /* 0x004ea40000000000 */
[----:B--2---:R-:W-:Y:S06]  /*77f0*/  BAR.SYNC.DEFER_BLOCKING 0x1, 0x80 ;  /* 0x0042000000007b1d */ /* 0x004fec0000010000 */
[----:B------:R-:W-:Y:S05]  /*7800*/  @P0 BRA `(.L_x_126) ;  /* 0x0000000000280947 */ /* 0x000fea0003800000 */
[----:B------:R-:W2:Y:S01]  /*7810*/  LDCU.64 UR6, c[0x0][0x348] ;  /* 0x00006900ff0677ac */ /* 0x000ea20008000a00 */
[----:B------:R-:W-:Y:S01]  /*7820*/  UIADD3 UR4, UPT, UPT, UR44, 0x400, URZ ;  /* 0x000004002c047890 */ /* 0x000fe2000fffe0ff */
[----:B------:R-:W-:Y:S05]  /*7830*/  UMOV UR51, UR36 ;  /* 0x0000002400337c82 */ /* 0x000fea0008000000 */
[----:B------:R-:W-:Y:S04]  /*7840*/  MOV R82, UR4 ;  /* 0x0000000400527c02 */ /* 0x000fe80008000f00 */
[----:B------:R-:W-:Y:S01]  /*7850*/  R2UR UR48, R82 ;  /* 0x00000000523072ca */ /* 0x000fe200000e0000 */
[----:B--2---:R-:W-:Y:S04]  /*7860*/  UIADD3 UR4, UP0, UPT, UR6, 0x680, URZ ;  /* 0x0000068006047890 */ /* 0x004fe8000ff1e0ff */
[----:B------:R-:W-:Y:S09]  /*7870*/  UIADD3.X UR5, UPT, UPT, URZ, UR7, URZ, UP0, !UPT ;  /* 0x00000007ff057290 */ /* 0x000ff200087fe4ff */
[----:B------:R2:W-:Y:S01]  /*7880*/  UTMASTG.3D [UR48], [UR4] ;  /* 0x00000030040073b5 */ /* 0x0005e20008010000 */
[----:B------:R0:W-:Y:S01]  /*7890*/  UTMACMDFLUSH ;  /* 0x00000000000079b7 */ /* 0x0001e20000000000 */
[----:B--2---:R-:W-:Y:S04]  /*78a0*/  DEPBAR.LE SB0, 0x1 ;  /* 0x000080400000791a */ /* 0x004fe80000000000 */
.L_x_126:
[----:B------:R-:W-:Y:S05]  /*78b0*/  BSYNC.RECONVERGENT B0 ;  /* 0x0000000000007941 */ /* 0x000fea0003800200 */
.L_x_125:
[----:B------:R-:W-:Y:S01]  /*78c0*/  BAR.SYNC.DEFER_BLOCKING 0x1, 0x80 ;  /* 0x0042000000007b1d */ /* 0x000fe20000010000 */
[----:B------:R-:W-:Y:S01]  /*78d0*/  ISETP.NE.AND P1, PT, R91, RZ, PT ;  /* 0x000000ff5b00720c */ /* 0x000fe20003f25270 */
[----:B------:R-:W-:Y:S01]  /*78e0*/  UIADD3 UR4, UPT, UPT, UR46, -0x1, URZ ;  /* 0xffffffff2e047890 */ /* 0x000fe2000fffe0ff */
[----:B------:R-:W-:Y:S03]  /*78f0*/  LEA R3, R72, UR44, 0x3 ;  /* 0x0000002c48037c11 */ /* 0x000fe6000f8e18ff */
[----:B------:R-:W-:Y:S08]  /*7900*/  UISETP.GT.U32.AND UP0, UPT, UR4, -0x3, UPT ;  /* 0xfffffffd0400788c */ /* 0x000ff0000bf04070 */
[----:B------:R-:W-:Y:S01]  /*7910*/  @P1 SHF.L.U32 R6, R87, 0x1f, RZ ;  /* 0x0000001f57061819 */ /* 0x000fe200000006ff */
[----:B------:R-:W-:Y:S06]  /*7920*/  BRA.U UP0, `(.L_x_127) ;  /* 0x0000000100247547 */ /* 0x000fec000b800000 */
[----:B------:R-:W2:Y:S01]  /*7930*/  S2R R0, SR_CgaCtaId ;  /* 0x0000000000007919 */ /* 0x000ea20000008800 */
[----:B------:R-:W-:Y:S01]  /*7940*/  IMAD.U32 R4, RZ, RZ, UR45 ;  /* 0x0000002dff047e24 */ /* 0x000fe2000f8e00ff */
[----:B------:R-:W-:Y:S04]  /*7950*/  UIADD3 UR4, UPT, UPT, UR45, 0x1, URZ ;  /* 0x000000012d047890 */ /* 0x000fe8000fffe0ff */
[----:B------:R-:W-:Y:S01]  /*7960*/  @P1 LEA R4, R4, UR44, 0x3 ;  /* 0x0000002c04041c11 */ /* 0x000fe2000f8e18ff */
[----:B------:R-:W-:Y:S04]  /*7970*/  UISETP.NE.AND UP0, UPT, UR4, 0x3, UPT ;  /* 0x000000030400788c */ /* 0x000fe8000bf05270 */
[----:B------:R-:W-:Y:S01]  /*7980*/  @P1 VIADD R5, R4, 0x1a8 ;  /* 0x000001a804051836 */ /* 0x000fe20000000000 */
[----:B------:R-:W-:Y:S04]  /*7990*/  USEL UR45, UR4, URZ, UP0 ;  /* 0x000000ff042d7287 */ /* 0x000fe80008000000 */
[----:B--2---:R-:W-:Y:S04]  /*79a0*/  @P1 PRMT R0, R0, 0x654, R5 ;  /* 0x0000065400001816 */ /* 0x004fe80000000005 */
[----:B------:R2:W-:Y:S04]  /*79b0*/  @P1 SYNCS.ARRIVE.TRANS64.RED.A1T0 RZ, [R0+URZ], RZ ;  /* 0x000000ff00ff19a7 */ /* 0x0005e800081004ff */
.L_x_127:
[----:B------:R-:W3:Y:S01]  /*79c0*/  @P1 SYNCS.PHASECHK.TRANS64.TRYWAIT P0, [R3+URZ+0x190], R6 ;  /* 0x00019006030015a7 */ /* 0x000ee200080011ff */
[----:B------:R-:W-:Y:S01]  /*79d0*/  BSSY B1, `(.L_x_128) ;  /* 0x0000017000017945 */ /* 0x000fe20003800000 */
[----:B---3--:R-:W-:Y:S03]  /*79e0*/  @P1 SEL R102, RZ, 0x1, !P0 ;  /* 0x00000001ff661807 */ /* 0x008fe60004000000 */
[----:B------:R-:W-:Y:S05]  /*79f0*/  @!P1 BRA `(.L_x_129) ;  /* 0x0000000000509947 */ /* 0x000fea0003800000 */
[----:B------:R-:W-:Y:S01]  /*7a00*/  ISETP.NE.AND P1, PT, R103, RZ, PT ;  /* 0x000000ff6700720c */ /* 0x000fe20003f25270 */
[----:B------:R-:W-:Y:S01]  /*7a10*/  BSSY B0, `(.L_x_130) ;  /* 0x000000a000007945 */ /* 0x000fe20003800000 */
[----:B------:R-:W-:Y:S11]  /*7a20*/  ISETP.NE.AND P0, PT, R102, RZ, PT ;  /* 0x000000ff6600720c */ /* 0x000ff60003f05270 */
[----:B------:R-:W-:Y:S04]  /*7a30*/  @P1 IMAD R6, R72, 0x2000, R101 ;  /* 0x0000200048061824 */ /* 0x000fe800078e0265 */
[----:B------:R-:W-:Y:S04]  /*7a40*/  @P1 VIADD R7, R6, UR44 ;  /* 0x0000002c06071c36 */ /* 0x000fe80008000000 */
[----:B------:R-:W-:Y:S01]  /*7a50*/  @P1 IMAD.IADD R4, R88, 0x1, R7 ;  /* 0x0000000158041824 */ /* 0x000fe200078e0207 */
[----:B------:R-:W-:Y:S01]  /*7a60*/  @P1 IADD3 R5, PT, PT, R108, R7, RZ ;  /* 0x000000076c051210 */ /* 0x000fe20007ffe0ff */
[----:B------:R-:W-:Y:S06]  /*7a70*/  @P0 BRA `(.L_x_131) ;  /* 0x00000000000c0947 */ /* 0x000fec0003800000 */
[----:B--2---:R-:W-:Y:S04]  /*7a80*/  SHF.L.U32 R0, R87, 0x1f, RZ ;  /* 0x0000001f57007819 */ /* 0x004fe800000006ff */
[----:B------:R-:W2:Y:S02]  /*7a90*/  SYNCS.PHASECHK.TRANS64.TRYWAIT P0, [R3+URZ+0x190], R0 ;  /* 0x00019000030075a7 */ /* 0x000ea400080011ff */
[----:B--2---:R-:W-:Y:S05]  /*7aa0*/  @!P0 BRA `(.L_x_132) ;  /* 0x0000002c00488947 */ /* 0x004fea0003800000 */
.L_x_131:
[----:B------:R-:W-:Y:S05]  /*7ab0*/  BSYNC B0 ;  /* 0x0000000000007941 */ /* 0x000fea0003800000 */
.L_x_130:
[----:B------:R-:W-:Y:S02]  /*7ac0*/  ISETP.NE.AND P0, PT, R103, RZ, PT ;  /* 0x000000ff6700720c */ /* 0x000fe40003f05270 */
[----:B------:R-:W-:Y:S11]  /*7ad0*/  IADD3 R72, PT, PT, R72, 0x1, RZ ;  /* 0x0000000148487810 */ /* 0x000ff60007ffe0ff */
[----:B--2---:R-:W-:Y:S01]  /*7ae0*/  @P0 IMAD.IADD R0, R88, 0x1, R5 ;  /* 0x0000000158000824 */ /* 0x004fe200078e0205 */
[----:B------:R-:W-:Y:S05]  /*7af0*/  @P0 WARPSYNC.ALL ;  /* 0x0000000000000948 */ /* 0x000fea0003800000 */
[----:B------:R3:W4:Y:S04]  /*7b00*/  @P0 LDSM.16.M88.4 R48, [R6+UR44+0x400] ;  /* 0x0004002c0630083b */ /* 0x0007280008000200 */
[----:B------:R3:W2:Y:S04]  /*7b10*/  @P0 LDSM.16.M88.4 R52, [R4+0x400] ;  /* 0x000400000434083b */ /* 0x0006a80000000200 */
[----:B------:R3:W1:Y:S04]  /*7b20*/  @P0 LDSM.16.M88.4 R60, [R5+0x400] ;  /* 0x00040000053c083b */ /* 0x0006680000000200 */
[----:B------:R3:W1:Y:S02]  /*7b30*/  @P0 LDSM.16.M88.4 R68, [R0+0x400] ;  /* 0x000400000044083b */ /* 0x0006640000000200 */
.L_x_129:
[----:B------:R-:W-:Y:S05]  /*7b40*/  BSYNC B1 ;  /* 0x0000000000017941 */ /* 0x000fea0003800000 */
.L_x_128:
[----:B--23--:R-:W-:Y:S05]  /*7b50*/  VIADD R0, R38, 0x40 ;  /* 0x0000004026007836 */ /* 0x00cfea0000000000 */
[----:B------:R-:W-:Y:S04]  /*7b60*/  SHF.R.U32.HI R0, RZ, 0x15, R0 ;  /* 0x00000015ff007819 */ /* 0x000fe80000011600 */
[----:B------:R-:W-:Y:S11]  /*7b70*/  LOP3.LUT P0, RZ, R0, 0x3, R79, 0x48, !PT ;  /* 0x0000000300ff7812 */ /* 0x000ff6000780484f */
[----:B------:R-:W-:Y:S02]  /*7b80*/  @!UPT UIADD3 URZ, UPT, UPT, URZ, URZ, URZ ;  /* 0x000000fffffff290 */ /* 0x000fe4000fffe0ff */
[----:B------:R-:W-:Y:S05]  /*7b90*/  @!P0 BRA `(.L_x_133) ;  /* 0x0000000000408947 */ /* 0x000fea0003800000 */
[----:B------:R-:W2:Y:S01]  /*7ba0*/  LDCU.64 UR8, c[0x4][0x70] ;  /* 0x01000e00ff0877ac */ /* 0x000ea20008000a00 */
[----:B------:R-:W-:Y:S01]  /*7bb0*/  MOV R15, 0x0 ;  /* 0x00000000000f7802 */ /* 0x000fe20000000f00 */
[----:B------:R-:W-:Y:S02]  /*7bc0*/  HFMA2 R12, -RZ, RZ, 0, 5.9604644775390625e-08 ;  /* 0x00000001ff0c7431 */ /* 0x000fe400000001ff */
[----:B------:R-:W-:Y:S02]  /*7bd0*/  IMAD.MOV.U32 R8, RZ, RZ, 0x192 ;  /* 0x00000192ff087424 */ /* 0x000fe400078e00ff */
[----:B------:R-:W-:Y:S01]  /*7be0*/  IMAD.MOV.U32 R13, RZ, RZ, RZ ;  /* 0x000000ffff0d7224 */ /* 0x000fe200078e00ff */
[----:B------:R-:W3:Y:S01]  /*7bf0*/  LDCU.64 UR6, c[0x4][0x78] ;  /* 0x01000f00ff0677ac */ /* 0x000ee20008000a00 */
[----:B------:R-:W1:Y:S01]  /*7c00*/  LDC.64 R14, c[0x4][R15] ;  /* 0x010000000f0e7b82 */ /* 0x000e620000000a00 */
[----:B------:R-:W5:Y:S01]  /*7c10*/  LDCU.64 UR4, c[0x4][0x10] ;  /* 0x01000200ff0477ac */ /* 0x000f620008000a00 */
[----:B--2---:R-:W-:Y:S01]  /*7c20*/  MOV R5, UR9 ;  /* 0x0000000900057c02 */ /* 0x004fe20008000f00 */
[----:B------:R-:W-:Y:S01]  /*7c30*/  IMAD.U32 R4, RZ, RZ, UR8 ;  /* 0x00000008ff047e24 */ /* 0x000fe2000f8e00ff */
[----:B---3--:R-:W-:Y:S01]  /*7c40*/  MOV R7, UR7 ;  /* 0x0000000700077c02 */ /* 0x008fe20008000f00 */
[----:B------:R-:W-:Y:S01]  /*7c50*/  IMAD.U32 R6, RZ, RZ, UR6 ;  /* 0x00000006ff067e24 */ /* 0x000fe2000f8e00ff */
[----:B-----5:R-:W-:Y:S01]  /*7c60*/  MOV R11, UR5 ;  /* 0x00000005000b7c02 */ /* 0x020fe20008000f00 */
[----:B------:R-:W-:Y:S02]  /*7c70*/  IMAD.U32 R10, RZ, RZ, UR4 ;  /* 0x00000004ff0a7e24 */ /* 0x000fe4000f8e00ff */
[----:B------:R-:W-:Y:S07]  /*7c80*/  LEPC R20, `(.L_x_133) ;  /* 0x000000001014794e */ /* 0x000fee0000000000 */
[----:B-1--4-:R-:W-:Y:S05]  /*7c90*/  CALL.ABS.NOINC R14 ;  /* 0x000000000e007343 */ /* 0x012fea0003c00000 */
.L_x_133:
[----:B----4-:R-:W-:Y:S01]  /*7ca0*/  SHF.L.U32 R40, R48, 0x10, RZ ;  /* 0x0000001030287819 */ /* 0x010fe200000006ff */
[----:B------:R-:W-:Y:S05]  /*7cb0*/  WARPSYNC.ALL ;  /* 0x0000000000007948 */ /* 0x000fea0003800000 */
[----:B------:R-:W-:Y:S01]  /*7cc0*/  R2UR UR4, R38 ;  /* 0x00000000260472ca */ /* 0x000fe200000e0000 */
[----:B------:R-:W-:Y:S01]  /*7cd0*/  BSSY.RECONVERGENT B0, `(.L_x_134) ;  /* 0x0000088000007945 */ /* 0x000fe20003800200 */
[----:B------:R-:W-:Y:S02]  /*7ce0*/  LOP3.LUT R42, R48, 0xffff0000, RZ, 0xc0, !PT ;  /* 0xffff0000302a7812 */ /* 0x000fe400078ec0ff */
[----:B------:R-:W-:Y:S02]  /*7cf0*/  SHF.L.U32 R41, R49, 0x10, RZ ;  /* 0x0000001031297819 */ /* 0x000fe400000006ff */
[----:B------:R-:W-:Y:S02]  /*7d00*/  SHF.L.U32 R43, R51, 0x10, RZ ;  /* 0x00000010332b7819 */ /* 0x000fe400000006ff */
[----:B-1----:R-:W-:Y:S02]  /*7d10*/  LOP3.LUT R44, R71, 0xffff0000, RZ, 0xc0, !PT ;  /* 0xffff0000472c7812 */ /* 0x002fe400078ec0ff */
[----:B------:R-:W-:Y:S03]  /*7d20*/  ISETP.NE.AND P0, PT, R90, RZ, PT ;  /* 0x000000ff5a00720c */ /* 0x000fe60003f05270 */
[----:B------:R-:W1:Y:S02]  /*7d30*/  LDTM.16dp256bit.x8 R4, tmem[UR4+0x40] ;  /* 0x00004004000479ee */ /* 0x000e6400081a0000 */
[C---:B-1----:R-:W-:Y:S01]  /*7d40*/  FMUL R0, R37.reuse, R4 ;  /* 0x0000000425007220 */ /* 0x042fe20000400000 */
        /* <DEDUP_REMOVED lines=69> */
[----:B------:R1:W-:Y:S01]  /*81a0*/  STSM.16.M88.4 [R93+0x2400], R56 ;  /* 0x002400385d007844 */ /* 0x0003e20000000200 */
[----:B------:R-:W-:Y:S01]  /*81b0*/  F2FP.BF16.F32.PACK_AB R97, R23, R22 ;  /* 0x000000161761723e */ /* 0x000fe200000010ff */
[C---:B------:R-:W-:Y:S01]  /*81c0*/  FMUL R21, R37.reuse, R25 ;  /* 0x0000001925157220 */ /* 0x040fe20000400000 */
[C---:B------:R-:W-:Y:S01]  /*81d0*/  FMUL R26, R37.reuse, R26 ;  /* 0x0000001a251a7220 */ /* 0x040fe20000400000 */
[----:B------:R-:W-:Y:S01]  /*81e0*/  FMUL R27, R37, R27 ;  /* 0x0000001b251b7220 */ /* 0x000fe20000400000 */
[----:B------:R-:W-:Y:S01]  /*81f0*/  FFMA R20, R39, R41, R20 ;  /* 0x0000002927147223 */ /* 0x000fe20000000014 */
[----:B------:R-:W-:Y:S02]  /*8200*/  SHF.L.U32 R41, R69, 0x10, RZ ;  /* 0x0000001045297819 */ /* 0x000fe400000006ff */
[----:B------:R1:W-:Y:S01]  /*8210*/  STSM.16.M88.4 [R92+0x2400], R64 ;  /* 0x002400405c007844 */ /* 0x0003e20000000200 */
[C---:B------:R-:W-:Y:S01]  /*8220*/  FFMA R21, R39.reuse, R40, R21 ;  /* 0x0000002827157223 */ /* 0x040fe20000000015 */
[C---:B------:R-:W-:Y:S01]  /*8230*/  SHF.L.U32 R40, R68.reuse, 0x10, RZ ;  /* 0x0000001044287819 */ /* 0x040fe200000006ff */
[----:B------:R-:W-:Y:S01]  /*8240*/  FFMA R26, R39, R43, R26 ;  /* 0x0000002b271a7223 */ /* 0x000fe2000000001a */
[----:B------:R-:W-:Y:S01]  /*8250*/  SHF.L.U32 R43, R71, 0x10, RZ ;  /* 0x00000010472b7819 */ /* 0x000fe200000006ff */
[----:B------:R-:W-:Y:S01]  /*8260*/  FFMA R27, R39, R42, R27 ;  /* 0x0000002a271b7223 */ /* 0x000fe2000000001b */
[C---:B------:R-:W-:Y:S01]  /*8270*/  FMUL R24, R37.reuse, R28 ;  /* 0x0000001c25187220 */ /* 0x040fe20000400000 */
[----:B------:R-:W-:Y:S01]  /*8280*/  LOP3.LUT R42, R68, 0xffff0000, RZ, 0xc0, !PT ;  /* 0xffff0000442a7812 */ /* 0x000fe200078ec0ff */
[C---:B------:R-:W-:Y:S01]  /*8290*/  FMUL R25, R37.reuse, R29 ;  /* 0x0000001d25197220 */ /* 0x040fe20000400000 */
[----:B------:R-:W-:Y:S01]  /*82a0*/  FMUL R30, R37, R30 ;  /* 0x0000001e251e7220 */ /* 0x000fe20000400000 */
[----:B------:R-:W-:Y:S01]  /*82b0*/  FFMA R24, R39, R40, R24 ;  /* 0x0000002827187223 */ /* 0x000fe20000000018 */
[----:B------:R-:W-:Y:S01]  /*82c0*/  LOP3.LUT R40, R69, 0xffff0000, RZ, 0xc0, !PT ;  /* 0xffff000045287812 */ /* 0x000fe200078ec0ff */
[C---:B------:R-:W-:Y:S01]  /*82d0*/  FFMA R25, R39.reuse, R42, R25 ;  /* 0x0000002a27197223 */ /* 0x040fe20000000019 */
[----:B------:R-:W-:Y:S01]  /*82e0*/  FFMA R30, R39, R41, R30 ;  /* 0x00000029271e7223 */ /* 0x000fe2000000001e */
[C---:B------:R-:W-:Y:S01]  /*82f0*/  FMUL R31, R37.reuse, R31 ;  /* 0x0000001f251f7220 */ /* 0x040fe20000400000 */
[C---:B------:R-:W-:Y:S01]  /*8300*/  SHF.L.U32 R41, R70.reuse, 0x10, RZ ;  /* 0x0000001046297819 */ /* 0x040fe200000006ff */
[C---:B------:R-:W-:Y:S01]  /*8310*/  FMUL R28, R37.reuse, R32 ;  /* 0x00000020251c7220 */ /* 0x040fe20000400000 */
[----:B------:R-:W-:Y:S01]  /*8320*/  LOP3.LUT R42, R70, 0xffff0000, RZ, 0xc0, !PT ;  /* 0xffff0000462a7812 */ /* 0x000fe200078ec0ff */
[C---:B------:R-:W-:Y:S01]  /*8330*/  FMUL R29, R37.reuse, R33 ;  /* 0x00000021251d7220 */ /* 0x040fe20000400000 */
[----:B------:R-:W-:Y:S01]  /*8340*/  FMUL R34, R37, R34 ;  /* 0x0000002225227220 */ /* 0x000fe20000400000 */
[----:B------:R-:W-:Y:S01]  /*8350*/  FFMA R31, R39, R40, R31 ;  /* 0x00000028271f7223 */ /* 0x000fe2000000001f */
        /* <DEDUP_REMOVED lines=9> */
[----:B------:R1:W-:Y:S01]  /*83f0*/  STSM.16.M88.4 [R94+0x2000], R96 ;  /* 0x002000605e007844 */ /* 0x0003e20000000200 */
[----:B------:R-:W-:Y:S02]  /*8400*/  F2FP.BF16.F32.PACK_AB R106, R29, R28 ;  /* 0x0000001c1d6a723e */ /* 0x000fe400000010ff */
[----:B------:R-:W-:Y:S05]  /*8410*/  F2FP.BF16.F32.PACK_AB R107, R35, R34 ;  /* 0x00000022236b723e */ /* 0x000fea00000010ff */
[----:B------:R1:W-:Y:S01]  /*8420*/  STSM.16.M88.4 [R100+0x2000], R104 ;  /* 0x0020006864007844 */ /* 0x0003e20000000200 */
        /* <DEDUP_REMOVED lines=9> */
[----:B------:R-:W-:Y:S02]  /*84c0*/  UIADD3 UR9, UPT, UPT, UR49, 0x40, URZ ;  /* 0x0000004031097890 */ /* 0x000fe4000fffe0ff */
[----:B------:R-:W-:Y:S01]  /*84d0*/  UIADD3 UR8, UPT, UPT, UR44, 0x2400, URZ ;  /* 0x000024002c087890 */ /* 0x000fe2000fffe0ff */
[----:B------:R-:W-:Y:S01]  /*84e0*/  UMOV UR10, UR50 ;  /* 0x00000032000a7c82 */ /* 0x000fe20008000000 */
[----:B------:R-:W-:Y:S01]  /*84f0*/  UMOV UR11, UR36 ;  /* 0x00000024000b7c82 */ /* 0x000fe20008000000 */
[----:B--2---:R-:W-:Y:S04]  /*8500*/  UIADD3 UR4, UP0, UPT, UR6, 0x680, URZ ;  /* 0x0000068006047890 */ /* 0x004fe8000ff1e0ff */
[----:B------:R-:W-:Y:S09]  /*8510*/  UIADD3.X UR5, UPT, UPT, URZ, UR7, URZ, UP0, !UPT ;  /* 0x00000007ff057290 */ /* 0x000ff200087fe4ff */
[----:B------:R2:W-:Y:S01]  /*8520*/  UTMASTG.3D [UR8], [UR4] ;  /* 0x00000008040073b5 */ /* 0x0005e20008010000 */
[----:B------:R0:W-:Y:S01]  /*8530*/  UTMACMDFLUSH ;  /* 0x00000000000079b7 */ /* 0x0001e20000000000 */
[----:B--2---:R-:W-:Y:S04]  /*8540*/  DEPBAR.LE SB0, 0x1 ;  /* 0x000080400000791a */ /* 0x004fe80000000000 */
.L_x_135:
[----:B------:R-:W-:Y:S05]  /*8550*/  BSYNC.RECONVERGENT B0 ;  /* 0x0000000000007941 */ /* 0x000fea0003800200 */
.L_x_134:
[----:B------:R-:W-:Y:S01]  /*8560*/  BAR.SYNC.DEFER_BLOCKING 0x1, 0x80 ;  /* 0x0042000000007b1d */ /* 0x000fe20000010000 */
[----:B------:R-:W-:Y:S01]  /*8570*/  ISETP.NE.AND P1, PT, R91, RZ, PT ;  /* 0x000000ff5b00720c */ /* 0x000fe20003f25270 */
[----:B------:R-:W-:Y:S01]  /*8580*/  UISETP.GT.U32.AND UP0, UPT, UR46, -0x3, UPT ;  /* 0xfffffffd2e00788c */ /* 0x000fe2000bf04070 */
[----:B------:R-:W-:Y:S11]  /*8590*/  LEA R5, R72, UR44, 0x3 ;  /* 0x0000002c48057c11 */ /* 0x000ff6000f8e18ff */
        /* <DEDUP_REMOVED lines=11> */
.L_x_136:
        /* <DEDUP_REMOVED lines=15> */
.L_x_140:
[----:B------:R-:W-:Y:S05]  /*8740*/  BSYNC B0 ;  /* 0x0000000000007941 */ /* 0x000fea0003800000 */
.L_x_139:
[----:B------:R-:W-:Y:S11]  /*8750*/  ISETP.NE.AND P0, PT, R103, RZ, PT ;  /* 0x000000ff6700720c */ /* 0x000ff60003f05270 */
[----:B------:R-:W-:Y:S02]  /*8760*/  @!UPT UIADD3 URZ, UPT, UPT, URZ, URZ, URZ ;  /* 0x000000fffffff290 */ /* 0x000fe4000fffe0ff */
[----:B--2---:R-:W-:Y:S01]  /*8770*/  @P0 IADD3 R0, PT, PT, R88, R3, RZ ;  /* 0x0000000358000210 */ /* 0x004fe20007ffe0ff */
[----:B------:R-:W-:Y:S05]  /*8780*/  @P0 WARPSYNC.ALL ;  /* 0x0000000000000948 */ /* 0x000fea0003800000 */
[----:B------:R3:W4:Y:S04]  /*8790*/  @P0 LDSM.16.M88.4 R48, [R72+UR44+0x400] ;  /* 0x0004002c4830083b */ /* 0x0007280008000200 */
[----:B------:R3:W2:Y:S04]  /*87a0*/  @P0 LDSM.16.M88.4 R52, [R4+0x400] ;  /* 0x000400000434083b */ /* 0x0006a80000000200 */
[----:B------:R3:W1:Y:S04]  /*87b0*/  @P0 LDSM.16.M88.4 R60, [R3+0x400] ;  /* 0x00040000033c083b */ /* 0x0006680000000200 */
[----:B------:R3:W1:Y:S02]  /*87c0*/  @P0 LDSM.16.M88.4 R68, [R0+0x400] ;  /* 0x000400000044083b */ /* 0x0006640000000200 */
.L_x_138:
[----:B------:R-:W-:Y:S05]  /*87d0*/  BSYNC B1 ;  /* 0x0000000000017941 */ /* 0x000fea0003800000 */
.L_x_137:
        /* <DEDUP_REMOVED lines=21> */
.L_x_142:
[----:B------:R-:W-:Y:S01]  /*8930*/  ISETP.NE.AND P0, PT, R90, RZ, PT ;  /* 0x000000ff5a00720c */ /* 0x000fe20003f05270 */
[----:B------:R-:W-:Y:S05]  /*8940*/  WARPSYNC.ALL ;  /* 0x0000000000007948 */ /* 0x000fea0003800000 */
[----:B------:R-:W-:Y:S01]  /*8950*/  R2UR UR4, R38 ;  /* 0x00000000260472ca */ /* 0x000fe200000e0000 */
[----:B------:R-:W2:Y:S01]  /*8960*/  S2UR UR6, SR_CgaCtaId ;  /* 0x00000000000679c3 */ /* 0x000ea20000008800 */
[C---:B----4-:R-:W-:Y:S01]  /*8970*/  SHF.L.U32 R40, R48.reuse, 0x10, RZ ;  /* 0x0000001030287819 */ /* 0x050fe200000006ff */
[----:B------:R-:W-:Y:S01]  /*8980*/  BSSY.RECONVERGENT B0, `(.L_x_143) ;  /* 0x000008c000007945 */ /* 0x000fe20003800200 */
[----:B------:R-:W-:Y:S02]  /*8990*/  LOP3.LUT R42, R48, 0xffff0000, RZ, 0xc0, !PT ;  /* 0xffff0000302a7812 */ /* 0x000fe400078ec0ff */
[C---:B------:R-:W-:Y:S02]  /*89a0*/  SHF.L.U32 R41, R49.reuse, 0x10, RZ ;  /* 0x0000001031297819 */ /* 0x040fe400000006ff */
[----:B------:R-:W-:Y:S02]  /*89b0*/  LOP3.LUT R44, R49, 0xffff0000, RZ, 0xc0, !PT ;  /* 0xffff0000312c7812 */ /* 0x000fe400078ec0ff */
[C---:B------:R-:W-:Y:S02]  /*89c0*/  SHF.L.U32 R43, R50.reuse, 0x10, RZ ;  /* 0x00000010322b7819 */ /* 0x040fe400000006ff */
[----:B------:R-:W-:Y:S01]  /*89d0*/  LOP3.LUT R46, R50, 0xffff0000, RZ, 0xc0, !PT ;  /* 0xffff0000322e7812 */ /* 0x000fe200078ec0ff */
[----:B------:R-:W3:Y:S01]  /*89e0*/  LDTM.16dp256bit.x8 R4, tmem[UR4+0x80] ;  /* 0x00008004000479ee */ /* 0x000ee200081a0000 */
[C---:B------:R-:W-:Y:S01]  /*89f0*/  SHF.L.U32 R45, R51.reuse, 0x10, RZ ;  /* 0x00000010332d7819 */ /* 0x040fe200000006ff */
[----:B------:R-:W-:Y:S01]  /*8a00*/  NOP ;  /* 0x0000000000007918 */ /* 0x000fe20000000000 */
[----:B------:R-:W-:Y:S02]  /*8a10*/  LOP3.LUT R48, R51, 0xffff0000, RZ, 0xc0, !PT ;  /* 0xffff000033307812 */ /* 0x000fe400078ec0ff */
[----:B------:R-:W-:Y:S02]  /*8a20*/  R2UR UR5, R95 ;  /* 0x000000005f0572ca */ /* 0x000fe400000e0000 */
[C---:B------:R-:W-:Y:S02]  /*8a30*/  SHF.L.U32 R47, R52.reuse, 0x10, RZ ;  /* 0x00000010342f7819 */ /* 0x040fe400000006ff */
[----:B------:R-:W-:Y:S02]  /*8a40*/  LOP3.LUT R50, R52, 0xffff0000, RZ, 0xc0, !PT ;  /* 0xffff000034327812 */ /* 0x000fe400078ec0ff */
[C---:B------:R-:W-:Y:S02]  /*8a50*/  SHF.L.U32 R49, R53.reuse, 0x10, RZ ;  /* 0x0000001035317819 */ /* 0x040fe400000006ff */
[----:B------:R-:W-:Y:S02]  /*8a60*/  LOP3.LUT R52, R53, 0xffff0000, RZ, 0xc0, !PT ;  /* 0xffff000035347812 */ /* 0x000fe400078ec0ff */
[C---:B------:R-:W-:Y:S02]  /*8a70*/  SHF.L.U32 R51, R54.reuse, 0x10, RZ ;  /* 0x0000001036337819 */ /* 0x040fe400000006ff */
[----:B------:R-:W-:Y:S01]  /*8a80*/  LOP3.LUT R54, R54, 0xffff0000, RZ, 0xc0, !PT ;  /* 0xffff000036367812 */ /* 0x000fe200078ec0ff */
[----:B------:R-:W-:Y:S01]  /*8a90*/  UIADD3 UR4, UPT, UPT, UR5, 0x210, URZ ;  /* 0x0000021005047890 */ /* 0x000fe2000fffe0ff */
[C---:B------:R-:W-:Y:S02]  /*8aa0*/  SHF.L.U32 R53, R55.reuse, 0x10, RZ ;  /* 0x0000001037357819 */ /* 0x040fe400000006ff */
[----:B-1----:R-:W-:Y:S02]  /*8ab0*/  LOP3.LUT R56, R55, 0xffff0000, RZ, 0xc0, !PT ;  /* 0xffff000037387812 */ /* 0x002fe400078ec0ff */
[C---:B------:R-:W-:Y:S01]  /*8ac0*/  SHF.L.U32 R55, R60.reuse, 0x10, RZ ;  /* 0x000000103c377819 */ /* 0x040fe200000006ff */
[----:B--2---:R-:W-:Y:S01]  /*8ad0*/  UPRMT UR4, UR6, 0x654, UR4 ;  /* 0x0000065406047896 */ /* 0x004fe20008000004 */
[C---:B---3--:R-:W-:Y:S01]  /*8ae0*/  FMUL R4, R37.reuse, R4 ;  /* 0x0000000425047220 */ /* 0x048fe20000400000 */
[C---:B------:R-:W-:Y:S01]  /*8af0*/  FMUL R5, R37.reuse, R5 ;  /* 0x0000000525057220 */ /* 0x040fe20000400000 */
[----:B------:R-:W-:Y:S01]  /*8b00*/  FMUL R6, R37, R6 ;  /* 0x0000000625067220 */ /* 0x000fe20000400000 */
[----:B------:R-:W-:Y:S01]  /*8b10*/  LOP3.LUT R58, R60, 0xffff0000, RZ, 0xc0, !PT ;  /* 0xffff00003c3a7812 */ /* 0x000fe200078ec0ff */
[C---:B------:R-:W-:Y:S01]  /*8b20*/  FFMA R4, R39.reuse, R40, R4 ;  /* 0x0000002827047223 */ /* 0x040fe20000000004 */
[----:B------:R-:W-:Y:S01]  /*8b30*/  FFMA R5, R39, R42, R5 ;  /* 0x0000002a27057223 */ /* 0x000fe20000000005 */
[----:B------:R-:W-:Y:S01]  /*8b40*/  SHF.L.U32 R57, R61, 0x10, RZ ;  /* 0x000000103d397819 */ /* 0x000fe200000006ff */
[----:B------:R-:W-:Y:S01]  /*8b50*/  FFMA R6, R39, R41, R6 ;  /* 0x0000002927067223 */ /* 0x000fe20000000006 */
[----:B------:R-:W-:Y:S01]  /*8b60*/  SYNCS.ARRIVE.TRANS64.RED.A1T0 RZ, [UR4], RZ ;  /* 0x000000ffffff79a7 */ /* 0x000fe20008100404 */
[----:B------:R-:W-:Y:S01]  /*8b70*/  FMUL R7, R37, R7 ;  /* 0x0000000725077220 */ /* 0x000fe20000400000 */
[----:B------:R-:W-:Y:S01]  /*8b80*/  LOP3.LUT R60, R61, 0xffff0000, RZ, 0xc0, !PT ;  /* 0xffff00003d3c7812 */ /* 0x000fe200078ec0ff */
[----:B------:R-:W-:Y:S01]  /*8b90*/  FMUL R8, R37, R8 ;  /* 0x0000000825087220 */ /* 0x000fe20000400000 */
[----:B------:R-:W-:Y:S01]  /*8ba0*/  F2FP.BF16.F32.PACK_AB R40, R5, R4 ;  /* 0x000000040528723e */ /* 0x000fe200000010ff */
[----:B------:R-:W-:Y:S01]  /*8bb0*/  FFMA R7, R39, R44, R7 ;  /* 0x0000002c27077223 */ /* 0x000fe20000000007 */
[----:B------:R-:W-:Y:S01]  /*8bc0*/  FMUL R9, R37, R9 ;  /* 0x0000000925097220 */ /* 0x000fe20000400000 */
[----:B------:R-:W-:Y:S01]  /*8bd0*/  FFMA R8, R39, R43, R8 ;  /* 0x0000002b27087223 */ /* 0x000fe20000000008 */
[C---:B------:R-:W-:Y:S01]  /*8be0*/  SHF.L.U32 R59, R62.reuse, 0x10, RZ ;  /* 0x000000103e3b7819 */ /* 0x040fe200000006ff */
[----:B------:R-:W-:Y:S01]  /*8bf0*/  FMUL R0, R37, R10 ;  /* 0x0000000a25007220 */ /* 0x000fe20000400000 */
[----:B------:R-:W-:Y:S01]  /*8c00*/  F2FP.BF16.F32.PACK_AB R41, R7, R6 ;  /* 0x000000060729723e */ /* 0x000fe200000010ff */
[----:B------:R-:W-:Y:S01]  /*8c10*/  FFMA R9, R39, R46, R9 ;  /* 0x0000002e27097223 */ /* 0x000fe20000000009 */
[----:B------:R-:W-:Y:S01]  /*8c20*/  FMUL R3, R37, R11 ;  /* 0x0000000b25037220 */ /* 0x000fe20000400000 */
[----:B------:R-:W-:Y:S01]  /*8c30*/  FFMA R0, R39, R45, R0 ;  /* 0x0000002d27007223 */ /* 0x000fe20000000000 */
[----:B------:R-:W-:Y:S01]  /*8c40*/  LOP3.LUT R62, R62, 0xffff0000, RZ, 0xc0, !PT ;  /* 0xffff00003e3e7812 */ /* 0x000fe200078ec0ff */
[----:B------:R-:W-:Y:S01]  /*8c50*/  FMUL R10, R37, R12 ;  /* 0x0000000c250a7220 */ /* 0x000fe20000400000 */
[----:B------:R-:W-:Y:S01]  /*8c60*/  F2FP.BF16.F32.PACK_AB R42, R9, R8 ;  /* 0x00000008092a723e */ /* 0x000fe200000010ff */
[----:B------:R-:W-:Y:S01]  /*8c70*/  FFMA R3, R39, R48, R3 ;  /* 0x0000003027037223 */ /* 0x000fe20000000003 */
[----:B------:R-:W-:Y:S01]  /*8c80*/  FMUL R11, R37, R13 ;  /* 0x0000000d250b7220 */ /* 0x000fe20000400000 */
[----:B------:R-:W-:Y:S01]  /*8c90*/  FFMA R10, R39, R47, R10 ;  /* 0x0000002f270a7223 */ /* 0x000fe2000000000a */
[----:B------:R-:W-:Y:S01]  /*8ca0*/  SHF.L.U32 R61, R63, 0x10, RZ ;  /* 0x000000103f3d7819 */ /* 0x000fe200000006ff */
[----:B------:R-:W-:Y:S01]  /*8cb0*/  FMUL R14, R37, R14 ;  /* 0x0000000e250e7220 */ /* 0x000fe20000400000 */
[----:B------:R-:W-:Y:S01]  /*8cc0*/  F2FP.BF16.F32.PACK_AB R43, R3, R0 ;  /* 0x00000000032b723e */ /* 0x000fe200000010ff */
[----:B------:R-:W-:Y:S01]  /*8cd0*/  FFMA R11, R39, R50, R11 ;  /* 0x00000032270b7223 */ /* 0x000fe2000000000b */
[----:B------:R-:W-:Y:S01]  /*8ce0*/  FMUL R15, R37, R15 ;  /* 0x0000000f250f7220 */ /* 0x000fe20000400000 */
[----:B------:R-:W-:Y:S01]  /*8cf0*/  FFMA R14, R39, R49, R14 ;  /* 0x00000031270e7223 */ /* 0x000fe2000000000e */
[----:B------:R-:W-:Y:S01]  /*8d00*/  LOP3.LUT R64, R63, 0xffff0000, RZ, 0xc0, !PT ;  /* 0xffff00003f407812 */ /* 0x000fe200078ec0ff */
[----:B------:R1:W-:Y:S01]  /*8d10*/  STSM.16.M88.4 [R93+0x4400], R40 ;  /* 0x004400285d007844 */ /* 0x0003e20000000200 */
[----:B------:R-:W-:Y:S01]  /*8d20*/  F2FP.BF16.F32.PACK_AB R96, R11, R10 ;  /* 0x0000000a0b60723e */ /* 0x000fe200000010ff */
[----:B------:R-:W-:Y:S01]  /*8d30*/  FFMA R15, R39, R52, R15 ;  /* 0x00000034270f7223 */ /* 0x000fe2000000000f */
[C---:B------:R-:W-:Y:S01]  /*8d40*/  FMUL R12, R37.reuse, R16 ;  /* 0x00000010250c7220 */ /* 0x040fe20000400000 */
[C---:B------:R-:W-:Y:S01]  /*8d50*/  FMUL R13, R37.reuse, R17 ;  /* 0x00000011250d7220 */ /* 0x040fe20000400000 */
[----:B------:R-:W-:Y:S01]  /*8d60*/  FMUL R18, R37, R18 ;  /* 0x0000001225127220 */ /* 0x000fe20000400000 */
[C---:B------:R-:W-:Y:S01]  /*8d70*/  SHF.L.U32 R63, R68.reuse, 0x10, RZ ;  /* 0x00000010443f7819 */ /* 0x040fe200000006ff */
[----:B------:R-:W-:Y:S01]  /*8d80*/  FFMA R12, R39, R51, R12 ;  /* 0x00000033270c7223 */ /* 0x000fe2000000000c */
[----:B------:R-:W-:Y:S01]  /*8d90*/  F2FP.BF16.F32.PACK_AB R97, R15, R14 ;  /* 0x0000000e0f61723e */ /* 0x000fe200000010ff */
[C---:B------:R-:W-:Y:S01]  /*8da0*/  FFMA R13, R39.reuse, R54, R13 ;  /* 0x00000036270d7223 */ /* 0x040fe2000000000d */
[----:B------:R-:W-:Y:S01]  /*8db0*/  FFMA R18, R39, R53, R18 ;  /* 0x0000003527127223 */ /* 0x000fe20000000012 */
[C---:B------:R-:W-:Y:S01]  /*8dc0*/  FMUL R19, R37.reuse, R19 ;  /* 0x0000001325137220 */ /* 0x040fe20000400000 */
        /* <DEDUP_REMOVED lines=22> */
[----:B------:R-:W-:Y:S01]  /*8f30*/  FFMA R21, R39, R62, R21 ;  /* 0x0000003e27157223 */ /* 0x000fe20000000015 */
[C---:B------:R-:W-:Y:S01]  /*8f40*/  FMUL R27, R37.reuse, R27 ;  /* 0x0000001b251b7220 */ /* 0x040fe20000400000 */
[C---:B------:R-:W-:Y:S01]  /*8f50*/  FMUL R24, R37.reuse, R28 ;  /* 0x0000001c25187220 */ /* 0x040fe20000400000 */
[----:B------:R-:W-:Y:S01]  /*8f60*/  FMUL R25, R37, R29 ;  /* 0x0000001d25197220 */ /* 0x000fe20000400000 */
[----:B------:R-:W-:Y:S01]  /*8f70*/  FFMA R26, R39, R61, R26 ;  /* 0x0000003d271a7223 */ /* 0x000fe2000000001a */
[----:B------:R-:W-:Y:S01]  /*8f80*/  FMUL R30, R37, R30 ;  /* 0x0000001e251e7220 */ /* 0x000fe20000400000 */
[----:B------:R-:W-:Y:S01]  /*8f90*/  FFMA R27, R39, R64, R27 ;  /* 0x00000040271b7223 */ /* 0x000fe2000000001b */
[----:B------:R-:W-:Y:S01]  /*8fa0*/  FMUL R31, R37, R31 ;  /* 0x0000001f251f7220 */ /* 0x000fe20000400000 */
[----:B------:R-:W-:Y:S01]  /*8fb0*/  FFMA R24, R39, R63, R24 ;  /* 0x0000003f27187223 */ /* 0x000fe20000000018 */
[----:B------:R-:W-:Y:S01]  /*8fc0*/  LOP3.LUT R70, R70, 0xffff0000, RZ, 0xc0, !PT ;  /* 0xffff000046467812 */ /* 0x000fe200078ec0ff */
[----:B------:R-:W-:Y:S01]  /*8fd0*/  FMUL R28, R37, R32 ;  /* 0x00000020251c7220 */ /* 0x000fe20000400000 */
[----:B------:R-:W-:Y:S01]  /*8fe0*/  FFMA R25, R39, R66, R25 ;  /* 0x0000004227197223 */ /* 0x000fe20000000019 */
[----:B------:R-:W-:Y:S01]  /*8ff0*/  SHF.L.U32 R69, R71, 0x10, RZ ;  /* 0x0000001047457819 */ /* 0x000fe200000006ff */
[----:B------:R-:W-:Y:S01]  /*9000*/  FMUL R29, R37, R33 ;  /* 0x00000021251d7220 */ /* 0x000fe20000400000 */
[----:B------:R-:W-:Y:S01]  /*9010*/  FFMA R30, R39, R65, R30 ;  /* 0x00000041271e7223 */ /* 0x000fe2000000001e */
[----:B------:R-:W-:Y:S01]  /*9020*/  LOP3.LUT R72, R71, 0xffff0000, RZ, 0xc0, !PT ;  /* 0xffff000047487812 */ /* 0x000fe200078ec0ff */
        /* <DEDUP_REMOVED lines=33> */
.L_x_144:
[----:B------:R-:W-:Y:S05]  /*9240*/  BSYNC.RECONVERGENT B0 ;  /* 0x0000000000007941 */ /* 0x000fea0003800200 */
.L_x_143:
[----:B------:R-:W-:Y:S01]  /*9250*/  BAR.SYNC.DEFER_BLOCKING 0x1, 0x80 ;  /* 0x0042000000007b1d */ /* 0x000fe20000010000 */
[----:B------:R-:W-:Y:S01]  /*9260*/  UIADD3 UR4, UPT, UPT, UR46, 0x1, URZ ;  /* 0x000000012e047890 */ /* 0x000fe2000fffe0ff */
[----:B------:R-:W-:Y:S03]  /*9270*/  IADD3 R0, PT, PT, R36, 0x1, RZ ;  /* 0x0000000124007810 */ /* 0x000fe60007ffe0ff */
[----:B------:R-:W-:Y:S09]  /*9280*/  UISETP.GT.U32.AND UP0, UPT, UR4, -0x3, UPT ;  /* 0xfffffffd0400788c */ /* 0x000ff2000bf04070 */
[----:B------:R-:W-:Y:S05]  /*9290*/  BRA.U UP0, `(.L_x_145) ;  /* 0x0000000100287547 */ /* 0x000fea000b800000 */
[----:B------:R-:W2:Y:S01]  /*92a0*/  S2R R3, SR_CgaCtaId ;  /* 0x0000000000037919 */ /* 0x000ea20000008800 */
[----:B------:R-:W-:Y:S01]  /*92b0*/  ISETP.NE.AND P0, PT, R91, RZ, PT ;  /* 0x000000ff5b00720c */ /* 0x000fe20003f05270 */
[----:B------:R-:W-:Y:S01]  /*92c0*/  IMAD.U32 R4, RZ, RZ, UR45 ;  /* 0x0000002dff047e24 */ /* 0x000fe2000f8e00ff */
[----:B------:R-:W-:Y:S04]  /*92d0*/  UIADD3 UR4, UPT, UPT, UR45, 0x1, URZ ;  /* 0x000000012d047890 */ /* 0x000fe8000fffe0ff */
[----:B------:R-:W-:Y:S04]  /*92e0*/  UISETP.NE.AND UP0, UPT, UR4, 0x3, UPT ;  /* 0x000000030400788c */ /* 0x000fe8000bf05270 */
[----:B------:R-:W-:Y:S03]  /*92f0*/  USEL UR45, UR4, URZ, UP0 ;  /* 0x000000ff042d7287 */ /* 0x000fe60008000000 */
[----:B------:R-:W-:Y:S05]  /*9300*/  @P0 LEA R4, R4, UR44, 0x3 ;  /* 0x0000002c04040c11 */ /* 0x000fea000f8e18ff */
[----:B------:R-:W-:Y:S05]  /*9310*/  @P0 VIADD R4, R4, 0x1a8 ;  /* 0x000001a804040836 */ /* 0x000fea0000000000 */
[----:B--2---:R-:W-:Y:S04]  /*9320*/  @P0 PRMT R3, R3, 0x654, R4 ;  /* 0x0000065403030816 */ /* 0x004fe80000000004 */
[----:B------:R2:W-:Y:S03]  /*9330*/  @P0 SYNCS.ARRIVE.TRANS64.RED.A1T0 RZ, [R3+URZ], RZ ;  /* 0x000000ff03ff09a7 */ /* 0x0005e600081004ff */
.L_x_145:
[----:B------:R-:W-:Y:S01]  /*9340*/  R2UR UR4, R80 ;  /* 0x00000000500472ca */ /* 0x000fe200000e0000 */
[----:B------:R-:W-:Y:S01]  /*9350*/  UISETP.NE.AND UP0, UPT, UR60, URZ, UPT ;  /* 0x000000ff3c00728c */ /* 0x000fe2000bf05270 */
[----:B------:R-:W-:Y:S01]  /*9360*/  ISETP.NE.AND P0, PT, R84, 0x2, PT ;  /* 0x000000025400780c */ /* 0x000fe20003f05270 */
[----:B------:R-:W-:Y:S01]  /*9370*/  UIADD3 UR24, UPT, UPT, UR37, UR61, URZ ;  /* 0x0000003d25187290 */ /* 0x000fe2000fffe0ff */
[----:B------:R-:W-:Y:S01]  /*9380*/  ISETP.NE.AND P1, PT, R0, 0x4, PT ;  /* 0x000000040000780c */ /* 0x000fe20003f25270 */
[----:B------:R-:W-:Y:S01]  /*9390*/  UIADD3 UR46, UPT, UPT, UR46, 0x3, URZ ;  /* 0x000000032e2e7890 */ /* 0x000fe2000fffe0ff */
[----:B------:R-:W-:Y:S01]  /*93a0*/  SEL R4, RZ, 0x1, P0 ;  /* 0x00000001ff047807 */ /* 0x000fe20000000000 */
[----:B------:R-:W-:Y:S01]  /*93b0*/  UMOV UR36, UR59 ;  /* 0x0000003b00247c82 */ /* 0x000fe20008000000 */
[----:B--2---:R-:W-:Y:S02]  /*93c0*/  SEL R3, RZ, 0x1, P1 ;  /* 0x00000001ff037807 */ /* 0x004fe40000800000 */
[----:B------:R-:W-:Y:S02]  /*93d0*/  LOP3.LUT R85, R85, R4, RZ, 0x3c, !PT ;  /* 0x0000000455557212 */ /* 0x000fe400078e3cff */
[----:B------:R-:W-:Y:S01]  /*93e0*/  LOP3.LUT R86, R86, R3, RZ, 0x3c, !PT ;  /* 0x0000000356567212 */ /* 0x000fe200078e3cff */
[----:B------:R-:W-:Y:S01]  /*93f0*/  UIADD3 UR20, UPT, UPT, UR38, UR4, URZ ;  /* 0x0000000426147290 */ /* 0x000fe2000fffe0ff */
[----:B------:R-:W-:Y:S02]  /*9400*/  SEL R84, R84, RZ, P0 ;  /* 0x000000ff54547207 */ /* 0x000fe40000000000 */
[----:B------:R-:W-:Y:S01]  /*9410*/  SEL R36, R0, RZ, P1 ;  /* 0x000000ff00247207 */ /* 0x000fe20000800000 */
[----:B------:R-:W-:Y:S08]  /*9420*/  BRA.U UP0, `(.L_x_146) ;  /* 0xffffffc900a87547 */ /* 0x000ff0000b83ffff */
[----:B------:R-:W-:-:S13]  /*9430*/  R2UR UR4, R81 ;  /* 0x00000000510472ca */ /* 0x000fda00000e0000 */
[----:B------:R-:W-:-:S09]  /*9440*/  UISETP.NE.AND UP0, UPT, UR4, URZ, UPT ;  /* 0x000000ff0400728c */ /* 0x000fd2000bf05270 */
[----:B------:R-:W-:Y:S05]  /*9450*/  BRA.U !UP0, `(.L_x_147) ;  /* 0x0000000108487547 */ /* 0x000fea000b800000 */
[----:B------:R-:W2:Y:S02]  /*9460*/  LDCU.64 UR4, c[0x0][0x890] ;  /* 0x00011200ff0477ac */ /* 0x000ea40008000a00 */
[----:B--2---:R-:W-:-:S04]  /*9470*/  UISETP.NE.U32.AND UP0, UPT, UR4, URZ, UPT ;  /* 0x000000ff0400728c */ /* 0x004fc8000bf05070 */
[----:B------:R-:W-:-:S09]  /*9480*/  UISETP.NE.AND.EX UP0, UPT, UR5, URZ, UPT, UP0 ;  /* 0x000000ff0500728c */ /* 0x000fd2000bf05300 */
[----:B------:R-:W-:Y:S05]  /*9490*/  BRA.U UP0, `(.L_x_148) ;  /* 0x00000001000c7547 */ /* 0x000fea000b800000 */
[----:B------:R-:W-:-:S13]  /*94a0*/  FSETP.NEU.AND P0, PT, R39, RZ, PT ;  /* 0x000000ff2700720b */ /* 0x000fda0003f0d000 */
[----:B------:R-:W-:Y:S05]  /*94b0*/  @!P0 EXIT ;  /* 0x000000000000894d */ /* 0x000fea0003800000 */
[----:B------:R-:W-:Y:S05]  /*94c0*/  BRA `(.L_x_147) ;  /* 0x00000000002c7947 */ /* 0x000fea0003800000 */
.L_x_148:
[----:B------:R-:W-:Y:S01]  /*94d0*/  ISETP.NE.AND P0, PT, R83, RZ, PT ;  /* 0x000000ff5300720c */ /* 0x000fe20003f05270 */
[----:B------:R-:W-:-:S12]  /*94e0*/  BSSY.RECONVERGENT B0, `(.L_x_147) ;  /* 0x0000009000007945 */ /* 0x000fd80003800200 */
[----:B------:R-:W-:Y:S05]  /*94f0*/  @P0 BRA `(.L_x_149) ;  /* 0x0000000000140947 */ /* 0x000fea0003800000 */
[----:B------:R-:W2:Y:S02]  /*9500*/  LDCU.64 UR4, c[0x0][0x888] ;  /* 0x00011100ff0477ac */ /* 0x000ea40008000a00 */
[----:B--2---:R-:W-:-:S04]  /*9510*/  ISETP.NE.U32.AND P0, PT, RZ, UR4, PT ;  /* 0x00000004ff007c0c */ /* 0x004fc8000bf05070 */
[----:B------:R-:W-:-:S13]  /*9520*/  ISETP.NE.AND.EX P0, PT, RZ, UR5, PT, P0 ;  /* 0x00000005ff007c0c */ /* 0x000fda000bf05300 */
[----:B------:R-:W-:Y:S05]  /*9530*/  @!P0 EXIT ;  /* 0x000000000000894d */ /* 0x000fea0003800000 */
[----:B------:R-:W-:Y:S05]  /*9540*/  BRA `(.L_x_150) ;  /* 0x0000000000087947 */ /* 0x000fea0003800000 */
.L_x_149:
[----:B------:R-:W-:-:S13]  /*9550*/  FSETP.NEU.AND P0, PT, R39, RZ, PT ;  /* 0x000000ff2700720b */ /* 0x000fda0003f0d000 */
[----:B------:R-:W-:Y:S05]  /*9560*/  @!P0 EXIT ;  /* 0x000000000000894d */ /* 0x000fea0003800000 */
.L_x_150:
[----:B------:R-:W-:Y:S05]  /*9570*/  BSYNC.RECONVERGENT B0 ;  /* 0x0000000000007941 */ /* 0x000fea0003800200 */
.L_x_147:
[----:B------:R-:W2:Y:S01]  /*9580*/  S2UR UR5, SR_CgaCtaId ;  /* 0x00000000000579c3 */ /* 0x000ea20000008800 */
[----:B------:R-:W-:Y:S01]  /*9590*/  ULEA UR4, UR45, UR44, 0x3 ;  /* 0x0000002c2d047291 */ /* 0x000fe2000f8e18ff */
[----:B------:R-:W-:-:S04]  /*95a0*/  DEPBAR.LE SB0, 0x0 ;  /* 0x000080000000791a */ /* 0x000fc80000000000 */
[----:B------:R-:W-:-:S04]  /*95b0*/  UIADD3 UR4, UPT, UPT, UR4, 0x1a8, URZ ;  /* 0x000001a804047890 */ /* 0x000fc8000fffe0ff */
[----:B--2---:R-:W-:-:S09]  /*95c0*/  UPRMT UR4, UR5, 0x654, UR4 ;  /* 0x0000065405047896 */ /* 0x004fd20008000004 */
[----:B------:R-:W-:Y:S01]  /*95d0*/  SYNCS.ARRIVE.TRANS64.RED.A1T0 RZ, [UR4], RZ ;  /* 0x000000ffffff79a7 */ /* 0x000fe20008100404 */
[----:B------:R-:W-:Y:S05]  /*95e0*/  EXIT ;  /* 0x000000000000794d */ /* 0x000fea0003800000 */
.L_x_25:
[----:B--2---:R2:W3:Y:S02]  /*95f0*/  SYNCS.PHASECHK.TRANS64.TRYWAIT P0, [R0+URZ+0x240], R3 ;  /* 0x00024003000075a7 */ /* 0x0044e400080011ff */
[----:B---3--:R-:W-:Y:S05]  /*9600*/  @!P0 NANOSLEEP.SYNCS 0x989680 ;  /* 0x009896800000895d */ /* 0x008fea0003900000 */
[----:B------:R-:W3:Y:S02]  /*9610*/  @!P0 SYNCS.PHASECHK.TRANS64 P0, [R0+URZ+0x240], R3 ;  /* 0x00024003000085a7 */ /* 0x000ee400080010ff */
[----:B---3--:R-:W-:Y:S05]  /*9620*/  @!P0 BRA `(.L_x_25) ;  /* 0xfffffffc00f08947 */ /* 0x008fea000383ffff */
[----:B------:R-:W-:Y:S05]  /*9630*/  BRA `(.L_x_151) ;  /* 0xffffff84005c7947 */ /* 0x000fea000383ffff */
.L_x_28:
[----:B--2---:R-:W-:Y:S07]  /*9640*/  MOV R0, UR33 ;  /* 0x0000002100007c02 */ /* 0x004fee0008000f00 */
.L_x_152:
[----:B--2---:R2:W3:Y:S02]  /*9650*/  SYNCS.PHASECHK.TRANS64.TRYWAIT P0, [R0+URZ+0xc8], R3 ;  /* 0x0000c803000075a7 */ /* 0x0044e400080011ff */
[----:B---3--:R-:W-:Y:S05]  /*9660*/  @!P0 NANOSLEEP.SYNCS 0x989680 ;  /* 0x009896800000895d */ /* 0x008fea0003900000 */
[----:B------:R-:W3:Y:S02]  /*9670*/  @!P0 SYNCS.PHASECHK.TRANS64 P0, [R0+URZ+0xc8], R3 ;  /* 0x0000c803000085a7 */ /* 0x000ee400080010ff */
[----:B---3--:R-:W-:Y:S05]  /*9680*/  @!P0 BRA `(.L_x_152) ;  /* 0xfffffffc00f08947 */ /* 0x008fea000383ffff */
[----:B------:R-:W-:Y:S05]  /*9690*/  BRA `(.L_x_27) ;  /* 0xffffff84009c7947 */ /* 0x000fea000383ffff */
.L_x_35:
[----:B-1----:R-:W-:Y:S07]  /*96a0*/  MOV R0, UR9 ;  /* 0x0000000900007c02 */ /* 0x002fee0008000f00 */
.L_x_153:
[----:B-1----:R1:W2:Y:S02]  /*96b0*/  SYNCS.PHASECHK.TRANS64.TRYWAIT P0, [R0+URZ+0xc8], R3 ;  /* 0x0000c803000075a7 */ /* 0x0022a400080011ff */
[----:B--2---:R-:W-:Y:S05]  /*96c0*/  @!P0 NANOSLEEP.SYNCS 0x989680 ;  /* 0x009896800000895d */ /* 0x004fea0003900000 */
[----:B------:R-:W2:Y:S02]  /*96d0*/  @!P0 SYNCS.PHASECHK.TRANS64 P0, [R0+URZ+0xc8], R3 ;  /* 0x0000c803000085a7 */ /* 0x000ea400080010ff */
[----:B--2---:R-:W-:Y:S05]  /*96e0*/  @!P0 BRA `(.L_x_153) ;  /* 0xfffffffc00f08947 */ /* 0x004fea000383ffff */
[----:B------:R-:W-:Y:S05]  /*96f0*/  BRA `(.L_x_34) ;  /* 0xffffff88005c7947 */ /* 0x000fea000383ffff */
.L_x_40:
[----:B-1----:R1:W2:Y:S02]  /*9700*/  SYNCS.PHASECHK.TRANS64.TRYWAIT P0, [R3+URZ+0x1d0], R0 ;  /* 0x0001d000030075a7 */ /* 0x0022a400080011ff */
[----:B--2---:R-:W-:Y:S05]  /*9710*/  @!P0 NANOSLEEP.SYNCS 0x989680 ;  /* 0x009896800000895d */ /* 0x004fea0003900000 */
[----:B------:R-:W2:Y:S02]  /*9720*/  @!P0 SYNCS.PHASECHK.TRANS64 P0, [R3+URZ+0x1d0], R0 ;  /* 0x0001d000030085a7 */ /* 0x000ea400080010ff */
[----:B--2---:R-:W-:Y:S05]  /*9730*/  @!P0 BRA `(.L_x_40) ;  /* 0xfffffffc00f08947 */ /* 0x004fea000383ffff */
[----:B------:R-:W-:Y:S05]  /*9740*/  BRA `(.L_x_154) ;  /* 0xffffff8800fc7947 */ /* 0x000fea000383ffff */
.L_x_44:
[----:B-1----:R-:W-:-:S07]  /*9750*/  MOV R0, UR4 ;  /* 0x0000000400007c02 */ /* 0x002fce0008000f00 */
.L_x_155:
[----:B-1----:R1:W2:Y:S02]  /*9760*/  SYNCS.PHASECHK.TRANS64.TRYWAIT P0, [R0+URZ], R3 ;  /* 0x00000003000075a7 */ /* 0x0022a400080011ff */
[----:B--2---:R-:W-:Y:S05]  /*9770*/  @!P0 NANOSLEEP.SYNCS 0x989680 ;  /* 0x009896800000895d */ /* 0x004fea0003900000 */
[----:B------:R-:W2:Y:S02]  /*9780*/  @!P0 SYNCS.PHASECHK.TRANS64 P0, [R0+URZ], R3 ;  /* 0x00000003000085a7 */ /* 0x000ea400080010ff */
[----:B--2---:R-:W-:Y:S05]  /*9790*/  @!P0 BRA `(.L_x_155) ;  /* 0xfffffffc00f08947 */ /* 0x004fea000383ffff */
[----:B------:R-:W-:Y:S05]  /*97a0*/  BRA `(.L_x_156) ;  /* 0xffffff9000a47947 */ /* 0x000fea000383ffff */
.L_x_45:
[----:B------:R-:W-:-:S07]  /*97b0*/  MOV R0, UR5 ;  /* 0x0000000500007c02 */ /* 0x000fce0008000f00 */
.L_x_157:
[----:B-1----:R1:W2:Y:S02]  /*97c0*/  SYNCS.PHASECHK.TRANS64.TRYWAIT P0, [R0+URZ], R3 ;  /* 0x00000003000075a7 */ /* 0x0022a400080011ff */
[----:B--2---:R-:W-:Y:S05]  /*97d0*/  @!P0 NANOSLEEP.SYNCS 0x989680 ;  /* 0x009896800000895d */ /* 0x004fea0003900000 */
[----:B------:R-:W2:Y:S02]  /*97e0*/  @!P0 SYNCS.PHASECHK.TRANS64 P0, [R0+URZ], R3 ;  /* 0x00000003000085a7 */ /* 0x000ea400080010ff */
[----:B--2---:R-:W-:Y:S05]  /*97f0*/  @!P0 BRA `(.L_x_157) ;  /* 0xfffffffc00f08947 */ /* 0x004fea000383ffff */
[----:B------:R-:W-:Y:S05]  /*9800*/  BRA `(.L_x_158) ;  /* 0xffffff9000b07947 */ /* 0x000fea000383ffff */
.L_x_46:
[----:B------:R-:W-:-:S07]  /*9810*/  MOV R0, UR5 ;  /* 0x0000000500007c02 */ /* 0x000fce0008000f00 */
.L_x_159:
[----:B-1----:R1:W2:Y:S02]  /*9820*/  SYNCS.PHASECHK.TRANS64.TRYWAIT P0, [R0+URZ], R3 ;  /* 0x00000003000075a7 */ /* 0x0022a400080011ff */
[----:B--2---:R-:W-:Y:S05]  /*9830*/  @!P0 NANOSLEEP.SYNCS 0x989680 ;  /* 0x009896800000895d */ /* 0x004fea0003900000 */
[----:B------:R-:W2:Y:S02]  /*9840*/  @!P0 SYNCS.PHASECHK.TRANS64 P0, [R0+URZ], R3 ;  /* 0x00000003000085a7 */ /* 0x000ea400080010ff */
[----:B--2---:R-:W-:Y:S05]  /*9850*/  @!P0 BRA `(.L_x_159) ;  /* 0xfffffffc00f08947 */ /* 0x004fea000383ffff */
[----:B------:R-:W-:Y:S05]  /*9860*/  BRA `(.L_x_160) ;  /* 0xffffff9000bc7947 */ /* 0x000fea000383ffff */
.L_x_47:
[----:B------:R-:W-:-:S07]  /*9870*/  MOV R0, UR5 ;  /* 0x0000000500007c02 */ /* 0x000fce0008000f00 */
.L_x_161:
[----:B-1----:R1:W2:Y:S02]  /*9880*/  SYNCS.PHASECHK.TRANS64.TRYWAIT P0, [R0+URZ], R3 ;  /* 0x00000003000075a7 */ /* 0x0022a400080011ff */
[----:B--2---:R-:W-:Y:S05]  /*9890*/  @!P0 NANOSLEEP.SYNCS 0x989680 ;  /* 0x009896800000895d */ /* 0x004fea0003900000 */
[----:B------:R-:W2:Y:S02]  /*98a0*/  @!P0 SYNCS.PHASECHK.TRANS64 P0, [R0+URZ], R3 ;  /* 0x00000003000085a7 */ /* 0x000ea400080010ff */
[----:B--2---:R-:W-:Y:S05]  /*98b0*/  @!P0 BRA `(.L_x_161) ;  /* 0xfffffffc00f08947 */ /* 0x004fea000383ffff */
[----:B------:R-:W-:Y:S05]  /*98c0*/  BRA `(.L_x_162) ;  /* 0xffffff9000c87947 */ /* 0x000fea000383ffff */
.L_x_48:
[----:B------:R-:W-:-:S07]  /*98d0*/  MOV R0, UR5 ;  /* 0x0000000500007c02 */ /* 0x000fce0008000f00 */
.L_x_163:
[----:B-1----:R1:W2:Y:S02]  /*98e0*/  SYNCS.PHASECHK.TRANS64.TRYWAIT P0, [R0+URZ], R3 ;  /* 0x00000003000075a7 */ /* 0x0022a400080011ff */
[----:B--2---:R-:W-:Y:S05]  /*98f0*/  @!P0 NANOSLEEP.SYNCS 0x989680 ;  /* 0x009896800000895d */ /* 0x004fea0003900000 */
[----:B------:R-:W2:Y:S02]  /*9900*/  @!P0 SYNCS.PHASECHK.TRANS64 P0, [R0+URZ], R3 ;  /* 0x00000003000085a7 */ /* 0x000ea400080010ff */
[----:B--2---:R-:W-:Y:S05]  /*9910*/  @!P0 BRA `(.L_x_163) ;  /* 0xfffffffc00f08947 */ /* 0x004fea000383ffff */
[----:B------:R-:W-:Y:S05]  /*9920*/  BRA `(.L_x_164) ;  /* 0xffffff9000d47947 */ /* 0x000fea000383ffff */
.L_x_49:
[----:B------:R-:W-:-:S07]  /*9930*/  MOV R0, UR5 ;  /* 0x0000000500007c02 */ /* 0x000fce0008000f00 */
.L_x_165:
[----:B-1----:R1:W2:Y:S02]  /*9940*/  SYNCS.PHASECHK.TRANS64.TRYWAIT P0, [R0+URZ], R3 ;  /* 0x00000003000075a7 */ /* 0x0022a400080011ff */
[----:B--2---:R-:W-:Y:S05]  /*9950*/  @!P0 NANOSLEEP.SYNCS 0x989680 ;  /* 0x009896800000895d */ /* 0x004fea0003900000 */
[----:B------:R-:W2:Y:S02]  /*9960*/  @!P0 SYNCS.PHASECHK.TRANS64 P0, [R0+URZ], R3 ;  /* 0x00000003000085a7 */ /* 0x000ea400080010ff */
[----:B--2---:R-:W-:Y:S05]  /*9970*/  @!P0 BRA `(.L_x_165) ;  /* 0xfffffffc00f08947 */ /* 0x004fea000383ffff */
[----:B------:R-:W-:Y:S05]  /*9980*/  BRA `(.L_x_166) ;  /* 0xffffff9000e07947 */ /* 0x000fea000383ffff */
.L_x_50:
[----:B------:R-:W-:-:S07]  /*9990*/  MOV R0, UR5 ;  /* 0x0000000500007c02 */ /* 0x000fce0008000f00 */
.L_x_167:
[----:B-1----:R1:W2:Y:S02]  /*99a0*/  SYNCS.PHASECHK.TRANS64.TRYWAIT P0, [R0+URZ], R3 ;  /* 0x00000003000075a7 */ /* 0x0022a400080011ff */
[----:B--2---:R-:W-:Y:S05]  /*99b0*/  @!P0 NANOSLEEP.SYNCS 0x989680 ;  /* 0x009896800000895d */ /* 0x004fea0003900000 */
[----:B------:R-:W2:Y:S02]  /*99c0*/  @!P0 SYNCS.PHASECHK.TRANS64 P0, [R0+URZ], R3 ;  /* 0x00000003000085a7 */ /* 0x000ea400080010ff */
[----:B--2---:R-:W-:Y:S05]  /*99d0*/  @!P0 BRA `(.L_x_167) ;  /* 0xfffffffc00f08947 */ /* 0x004fea000383ffff */
[----:B------:R-:W-:Y:S05]  /*99e0*/  BRA `(.L_x_168) ;  /* 0xffffff9000ec7947 */ /* 0x000fea000383ffff */
.L_x_51:
[----:B------:R-:W-:-:S07]  /*99f0*/  MOV R0, UR5 ;  /* 0x0000000500007c02 */ /* 0x000fce0008000f00 */
.L_x_169:
[----:B-1----:R1:W2:Y:S02]  /*9a00*/  SYNCS.PHASECHK.TRANS64.TRYWAIT P0, [R0+URZ], R3 ;  /* 0x00000003000075a7 */ /* 0x0022a400080011ff */
[----:B--2---:R-:W-:Y:S05]  /*9a10*/  @!P0 NANOSLEEP.SYNCS 0x989680 ;  /* 0x009896800000895d */ /* 0x004fea0003900000 */
[----:B------:R-:W2:Y:S02]  /*9a20*/  @!P0 SYNCS.PHASECHK.TRANS64 P0, [R0+URZ], R3 ;  /* 0x00000003000085a7 */ /* 0x000ea400080010ff */
[----:B--2---:R-:W-:Y:S05]  /*9a30*/  @!P0 BRA `(.L_x_169) ;  /* 0xfffffffc00f08947 */ /* 0x004fea000383ffff */
[----:B------:R-:W-:Y:S05]  /*9a40*/  BRA `(.L_x_170) ;  /* 0xffffff9000f87947 */ /* 0x000fea000383ffff */
.L_x_52:
[----:B------:R-:W-:-:S07]  /*9a50*/  MOV R0, UR5 ;  /* 0x0000000500007c02 */ /* 0x000fce0008000f00 */
.L_x_171:
[----:B-1----:R1:W2:Y:S02]  /*9a60*/  SYNCS.PHASECHK.TRANS64.TRYWAIT P0, [R0+URZ], R3 ;  /* 0x00000003000075a7 */ /* 0x0022a400080011ff */
[----:B--2---:R-:W-:Y:S05]  /*9a70*/  @!P0 NANOSLEEP.SYNCS 0x989680 ;  /* 0x009896800000895d */ /* 0x004fea0003900000 */
[----:B------:R-:W2:Y:S02]  /*9a80*/  @!P0 SYNCS.PHASECHK.TRANS64 P0, [R0+URZ], R3 ;  /* 0x00000003000085a7 */ /* 0x000ea400080010ff */
[----:B--2---:R-:W-:Y:S05]  /*9a90*/  @!P0 BRA `(.L_x_171) ;  /* 0xfffffffc00f08947 */ /* 0x004fea000383ffff */
[----:B------:R-:W-:Y:S05]  /*9aa0*/  BRA `(.L_x_172) ;  /* 0xffffff9400047947 */ /* 0x000fea000383ffff */
.L_x_53:
[----:B------:R-:W-:-:S07]  /*9ab0*/  MOV R0, UR5 ;  /* 0x0000000500007c02 */ /* 0x000fce0008000f00 */
.L_x_173:
[----:B-1----:R1:W2:Y:S02]  /*9ac0*/  SYNCS.PHASECHK.TRANS64.TRYWAIT P0, [R0+URZ], R3 ;  /* 0x00000003000075a7 */ /* 0x0022a400080011ff */
[----:B--2---:R-:W-:Y:S05]  /*9ad0*/  @!P0 NANOSLEEP.SYNCS 0x989680 ;  /* 0x009896800000895d */ /* 0x004fea0003900000 */
[----:B------:R-:W2:Y:S02]  /*9ae0*/  @!P0 SYNCS.PHASECHK.TRANS64 P0, [R0+URZ], R3 ;  /* 0x00000003000085a7 */ /* 0x000ea400080010ff */
[----:B--2---:R-:W-:Y:S05]  /*9af0*/  @!P0 BRA `(.L_x_173) ;  /* 0xfffffffc00f08947 */ /* 0x004fea000383ffff */
[----:B------:R-:W-:Y:S05]  /*9b00*/  BRA `(.L_x_174) ;  /* 0xffffff9400107947 */ /* 0x000fea000383ffff */
.L_x_54:
[----:B------:R-:W-:-:S07]  /*9b10*/  MOV R0, UR5 ;  /* 0x0000000500007c02 */ /* 0x000fce0008000f00 */
.L_x_175:
[----:B-1----:R1:W2:Y:S02]  /*9b20*/  SYNCS.PHASECHK.TRANS64.TRYWAIT P0, [R0+URZ], R3 ;  /* 0x00000003000075a7 */ /* 0x0022a400080011ff */
[----:B--2---:R-:W-:Y:S05]  /*9b30*/  @!P0 NANOSLEEP.SYNCS 0x989680 ;  /* 0x009896800000895d */ /* 0x004fea0003900000 */
[----:B------:R-:W2:Y:S02]  /*9b40*/  @!P0 SYNCS.PHASECHK.TRANS64 P0, [R0+URZ], R3 ;  /* 0x00000003000085a7 */ /* 0x000ea400080010ff */
[----:B--2---:R-:W-:Y:S05]  /*9b50*/  @!P0 BRA `(.L_x_175) ;  /* 0xfffffffc00f08947 */ /* 0x004fea000383ffff */
[----:B------:R-:W-:Y:S05]  /*9b60*/  BRA `(.L_x_176) ;  /* 0xffffff94001c7947 */ /* 0x000fea000383ffff */
.L_x_55:
[----:B------:R-:W-:-:S07]  /*9b70*/  MOV R0, UR5 ;  /* 0x0000000500007c02 */ /* 0x000fce0008000f00 */
.L_x_177:
[----:B-1----:R1:W2:Y:S02]  /*9b80*/  SYNCS.PHASECHK.TRANS64.TRYWAIT P0, [R0+URZ], R3 ;  /* 0x00000003000075a7 */ /* 0x0022a400080011ff */
[----:B--2---:R-:W-:Y:S05]  /*9b90*/  @!P0 NANOSLEEP.SYNCS 0x989680 ;  /* 0x009896800000895d */ /* 0x004fea0003900000 */
[----:B------:R-:W2:Y:S02]  /*9ba0*/  @!P0 SYNCS.PHASECHK.TRANS64 P0, [R0+URZ], R3 ;  /* 0x00000003000085a7 */ /* 0x000ea400080010ff */
[----:B--2---:R-:W-:Y:S05]  /*9bb0*/  @!P0 BRA `(.L_x_177) ;  /* 0xfffffffc00f08947 */ /* 0x004fea000383ffff */
[----:B------:R-:W-:Y:S05]  /*9bc0*/  BRA `(.L_x_178) ;  /* 0xffffff9400287947 */ /* 0x000fea000383ffff */
.L_x_56:
[----:B------:R-:W-:-:S07]  /*9bd0*/  MOV R0, UR5 ;  /* 0x0000000500007c02 */ /* 0x000fce0008000f00 */
.L_x_179:
[----:B-1----:R1:W2:Y:S02]  /*9be0*/  SYNCS.PHASECHK.TRANS64.TRYWAIT P0, [R0+URZ], R3 ;  /* 0x00000003000075a7 */ /* 0x0022a400080011ff */
[----:B--2---:R-:W-:Y:S05]  /*9bf0*/  @!P0 NANOSLEEP.SYNCS 0x989680 ;  /* 0x009896800000895d */ /* 0x004fea0003900000 */
[----:B------:R-:W2:Y:S02]  /*9c00*/  @!P0 SYNCS.PHASECHK.TRANS64 P0, [R0+URZ], R3 ;  /* 0x00000003000085a7 */ /* 0x000ea400080010ff */
[----:B--2---:R-:W-:Y:S05]  /*9c10*/  @!P0 BRA `(.L_x_179) ;  /* 0xfffffffc00f08947 */ /* 0x004fea000383ffff */
[----:B------:R-:W-:Y:S05]  /*9c20*/  BRA `(.L_x_180) ;  /* 0xffffff9400347947 */ /* 0x000fea000383ffff */
.L_x_57:
[----:B------:R-:W-:-:S07]  /*9c30*/  MOV R0, UR5 ;  /* 0x0000000500007c02 */ /* 0x000fce0008000f00 */
.L_x_181:
[----:B-1----:R1:W2:Y:S02]  /*9c40*/  SYNCS.PHASECHK.TRANS64.TRYWAIT P0, [R0+URZ], R3 ;  /* 0x00000003000075a7 */ /* 0x0022a400080011ff */
[----:B--2---:R-:W-:Y:S05]  /*9c50*/  @!P0 NANOSLEEP.SYNCS 0x989680 ;  /* 0x009896800000895d */ /* 0x004fea0003900000 */
[----:B------:R-:W2:Y:S02]  /*9c60*/  @!P0 SYNCS.PHASECHK.TRANS64 P0, [R0+URZ], R3 ;  /* 0x00000003000085a7 */ /* 0x000ea400080010ff */
[----:B--2---:R-:W-:Y:S05]  /*9c70*/  @!P0 BRA `(.L_x_181) ;  /* 0xfffffffc00f08947 */ /* 0x004fea000383ffff */
[----:B------:R-:W-:Y:S05]  /*9c80*/  BRA `(.L_x_182) ;  /* 0xffffff9400407947 */ /* 0x000fea000383ffff */
.L_x_58:
[----:B------:R-:W-:-:S07]  /*9c90*/  MOV R0, UR5 ;  /* 0x0000000500007c02 */ /* 0x000fce0008000f00 */
.L_x_183:
[----:B-1----:R1:W2:Y:S02]  /*9ca0*/  SYNCS.PHASECHK.TRANS64.TRYWAIT P0, [R0+URZ], R3 ;  /* 0x00000003000075a7 */ /* 0x0022a400080011ff */
[----:B--2---:R-:W-:Y:S05]  /*9cb0*/  @!P0 NANOSLEEP.SYNCS 0x989680 ;  /* 0x009896800000895d */ /* 0x004fea0003900000 */
[----:B------:R-:W2:Y:S02]  /*9cc0*/  @!P0 SYNCS.PHASECHK.TRANS64 P0, [R0+URZ], R3 ;  /* 0x00000003000085a7 */ /* 0x000ea400080010ff */
[----:B--2---:R-:W-:Y:S05]  /*9cd0*/  @!P0 BRA `(.L_x_183) ;  /* 0xfffffffc00f08947 */ /* 0x004fea000383ffff */
[----:B------:R-:W-:Y:S05]  /*9ce0*/  BRA `(.L_x_184) ;  /* 0xffffff94004c7947 */ /* 0x000fea000383ffff */
.L_x_59:
[----:B------:R-:W-:-:S07]  /*9cf0*/  MOV R0, UR5 ;  /* 0x0000000500007c02 */ /* 0x000fce0008000f00 */
.L_x_185:
[----:B-1----:R1:W2:Y:S02]  /*9d00*/  SYNCS.PHASECHK.TRANS64.TRYWAIT P0, [R0+URZ], R3 ;  /* 0x00000003000075a7 */ /* 0x0022a400080011ff */
[----:B--2---:R-:W-:Y:S05]  /*9d10*/  @!P0 NANOSLEEP.SYNCS 0x989680 ;  /* 0x009896800000895d */ /* 0x004fea0003900000 */
[----:B------:R-:W2:Y:S02]  /*9d20*/  @!P0 SYNCS.PHASECHK.TRANS64 P0, [R0+URZ], R3 ;  /* 0x00000003000085a7 */ /* 0x000ea400080010ff */
[----:B--2---:R-:W-:Y:S05]  /*9d30*/  @!P0 BRA `(.L_x_185) ;  /* 0xfffffffc00f08947 */ /* 0x004fea000383ffff */
[----:B------:R-:W-:Y:S05]  /*9d40*/  BRA `(.L_x_186) ;  /* 0xffffff9400587947 */ /* 0x000fea000383ffff */
.L_x_60:
[----:B------:R-:W-:-:S07]  /*9d50*/  MOV R0, UR5 ;  /* 0x0000000500007c02 */ /* 0x000fce0008000f00 */
.L_x_187:
[----:B-1----:R1:W2:Y:S02]  /*9d60*/  SYNCS.PHASECHK.TRANS64.TRYWAIT P0, [R0+URZ], R3 ;  /* 0x00000003000075a7 */ /* 0x0022a400080011ff */
[----:B--2---:R-:W-:Y:S05]  /*9d70*/  @!P0 NANOSLEEP.SYNCS 0x989680 ;  /* 0x009896800000895d */ /* 0x004fea0003900000 */
[----:B------:R-:W2:Y:S02]  /*9d80*/  @!P0 SYNCS.PHASECHK.TRANS64 P0, [R0+URZ], R3 ;  /* 0x00000003000085a7 */ /* 0x000ea400080010ff */
[----:B--2---:R-:W-:Y:S05]  /*9d90*/  @!P0 BRA `(.L_x_187) ;  /* 0xfffffffc00f08947 */ /* 0x004fea000383ffff */
[----:B------:R-:W-:Y:S05]  /*9da0*/  BRA `(.L_x_188) ;  /* 0xffffff9400647947 */ /* 0x000fea000383ffff */
.L_x_61:
[----:B------:R-:W-:-:S07]  /*9db0*/  MOV R0, UR5 ;  /* 0x0000000500007c02 */ /* 0x000fce0008000f00 */
.L_x_189:
[----:B-1----:R1:W2:Y:S02]  /*9dc0*/  SYNCS.PHASECHK.TRANS64.TRYWAIT P0, [R0+URZ], R3 ;  /* 0x00000003000075a7 */ /* 0x0022a400080011ff */
[----:B--2---:R-:W-:Y:S05]  /*9dd0*/  @!P0 NANOSLEEP.SYNCS 0x989680 ;  /* 0x009896800000895d */ /* 0x004fea0003900000 */
[----:B------:R-:W2:Y:S02]  /*9de0*/  @!P0 SYNCS.PHASECHK.TRANS64 P0, [R0+URZ], R3 ;  /* 0x00000003000085a7 */ /* 0x000ea400080010ff */
[----:B--2---:R-:W-:Y:S05]  /*9df0*/  @!P0 BRA `(.L_x_189) ;  /* 0xfffffffc00f08947 */ /* 0x004fea000383ffff */
[----:B------:R-:W-:Y:S05]  /*9e00*/  BRA `(.L_x_190) ;  /* 0xffffff9400707947 */ /* 0x000fea000383ffff */
.L_x_62:
[----:B------:R-:W-:-:S07]  /*9e10*/  MOV R0, UR5 ;  /* 0x0000000500007c02 */ /* 0x000fce0008000f00 */
.L_x_191:
[----:B-1----:R1:W2:Y:S02]  /*9e20*/  SYNCS.PHASECHK.TRANS64.TRYWAIT P0, [R0+URZ], R3 ;  /* 0x00000003000075a7 */ /* 0x0022a400080011ff */
[----:B--2---:R-:W-:Y:S05]  /*9e30*/  @!P0 NANOSLEEP.SYNCS 0x989680 ;  /* 0x009896800000895d */ /* 0x004fea0003900000 */
[----:B------:R-:W2:Y:S02]  /*9e40*/  @!P0 SYNCS.PHASECHK.TRANS64 P0, [R0+URZ], R3 ;  /* 0x00000003000085a7 */ /* 0x000ea400080010ff */
[----:B--2---:R-:W-:Y:S05]  /*9e50*/  @!P0 BRA `(.L_x_191) ;  /* 0xfffffffc00f08947 */ /* 0x004fea000383ffff */
[----:B------:R-:W-:Y:S05]  /*9e60*/  BRA `(.L_x_192) ;  /* 0xffffff94007c7947 */ /* 0x000fea000383ffff */
.L_x_63:
[----:B------:R-:W-:-:S07]  /*9e70*/  MOV R0, UR5 ;  /* 0x0000000500007c02 */ /* 0x000fce0008000f00 */
.L_x_193:
[----:B-1----:R1:W2:Y:S02]  /*9e80*/  SYNCS.PHASECHK.TRANS64.TRYWAIT P0, [R0+URZ], R3 ;  /* 0x00000003000075a7 */ /* 0x0022a400080011ff */
[----:B--2---:R-:W-:Y:S05]  /*9e90*/  @!P0 NANOSLEEP.SYNCS 0x989680 ;  /* 0x009896800000895d */ /* 0x004fea0003900000 */
[----:B------:R-:W2:Y:S02]  /*9ea0*/  @!P0 SYNCS.PHASECHK.TRANS64 P0, [R0+URZ], R3 ;  /* 0x00000003000085a7 */ /* 0x000ea400080010ff */
[----:B--2---:R-:W-:Y:S05]  /*9eb0*/  @!P0 BRA `(.L_x_193) ;  /* 0xfffffffc00f08947 */ /* 0x004fea000383ffff */
[----:B------:R-:W-:Y:S05]  /*9ec0*/  BRA `(.L_x_194) ;  /* 0xffffff9400887947 */ /* 0x000fea000383ffff */
.L_x_64:
[----:B------:R-:W-:-:S07]  /*9ed0*/  MOV R0, UR5 ;  /* 0x0000000500007c02 */ /* 0x000fce0008000f00 */
.L_x_195:
[----:B-1----:R1:W2:Y:S02]  /*9ee0*/  SYNCS.PHASECHK.TRANS64.TRYWAIT P0, [R0+URZ], R3 ;  /* 0x00000003000075a7 */ /* 0x0022a400080011ff */
[----:B--2---:R-:W-:Y:S05]  /*9ef0*/  @!P0 NANOSLEEP.SYNCS 0x989680 ;  /* 0x009896800000895d */ /* 0x004fea0003900000 */
[----:B------:R-:W2:Y:S02]  /*9f00*/  @!P0 SYNCS.PHASECHK.TRANS64 P0, [R0+URZ], R3 ;  /* 0x00000003000085a7 */ /* 0x000ea400080010ff */
[----:B--2---:R-:W-:Y:S05]  /*9f10*/  @!P0 BRA `(.L_x_195) ;  /* 0xfffffffc00f08947 */ /* 0x004fea000383ffff */
[----:B------:R-:W-:Y:S05]  /*9f20*/  BRA `(.L_x_196) ;  /* 0xffffff9400947947 */ /* 0x000fea000383ffff */
.L_x_65:
[----:B------:R-:W-:-:S07]  /*9f30*/  MOV R0, UR5 ;  /* 0x0000000500007c02 */ /* 0x000fce0008000f00 */
.L_x_197:
[----:B-1----:R1:W2:Y:S02]  /*9f40*/  SYNCS.PHASECHK.TRANS64.TRYWAIT P0, [R0+URZ], R3 ;  /* 0x00000003000075a7 */ /* 0x0022a400080011ff */
[----:B--2---:R-:W-:Y:S05]  /*9f50*/  @!P0 NANOSLEEP.SYNCS 0x989680 ;  /* 0x009896800000895d */ /* 0x004fea0003900000 */
[----:B------:R-:W2:Y:S02]  /*9f60*/  @!P0 SYNCS.PHASECHK.TRANS64 P0, [R0+URZ], R3 ;  /* 0x00000003000085a7 */ /* 0x000ea400080010ff */
[----:B--2---:R-:W-:Y:S05]  /*9f70*/  @!P0 BRA `(.L_x_197) ;  /* 0xfffffffc00f08947 */ /* 0x004fea000383ffff */
[----:B------:R-:W-:Y:S05]  /*9f80*/  BRA `(.L_x_198) ;  /* 0xffffff9400a07947 */ /* 0x000fea000383ffff */
.L_x_66:
[----:B------:R-:W-:-:S07]  /*9f90*/  MOV R0, UR5 ;  /* 0x0000000500007c02 */ /* 0x000fce0008000f00 */
.L_x_199:
[----:B-1----:R1:W2:Y:S02]  /*9fa0*/  SYNCS.PHASECHK.TRANS64.TRYWAIT P0, [R0+URZ], R3 ;  /* 0x00000003000075a7 */ /* 0x0022a400080011ff */
[----:B--2---:R-:W-:Y:S05]  /*9fb0*/  @!P0 NANOSLEEP.SYNCS 0x989680 ;  /* 0x009896800000895d */ /* 0x004fea0003900000 */
[----:B------:R-:W2:Y:S02]  /*9fc0*/  @!P0 SYNCS.PHASECHK.TRANS64 P0, [R0+URZ], R3 ;  /* 0x00000003000085a7 */ /* 0x000ea400080010ff */
[----:B--2---:R-:W-:Y:S05]  /*9fd0*/  @!P0 BRA `(.L_x_199) ;  /* 0xfffffffc00f08947 */ /* 0x004fea000383ffff */
[----:B------:R-:W-:Y:S05]  /*9fe0*/  BRA `(.L_x_200) ;  /* 0xffffff9400ac7947 */ /* 0x000fea000383ffff */
.L_x_67:
[----:B------:R-:W-:-:S07]  /*9ff0*/  MOV R0, UR5 ;  /* 0x0000000500007c02 */ /* 0x000fce0008000f00 */
.L_x_201:
[----:B-1----:R1:W2:Y:S02]  /*a000*/  SYNCS.PHASECHK.TRANS64.TRYWAIT P0, [R0+URZ], R3 ;  /* 0x00000003000075a7 */ /* 0x0022a400080011ff */
[----:B--2---:R-:W-:Y:S05]  /*a010*/  @!P0 NANOSLEEP.SYNCS 0x989680 ;  /* 0x009896800000895d */ /* 0x004fea0003900000 */
[----:B------:R-:W2:Y:S02]  /*a020*/  @!P0 SYNCS.PHASECHK.TRANS64 P0, [R0+URZ], R3 ;  /* 0x00000003000085a7 */ /* 0x000ea400080010ff */
[----:B--2---:R-:W-:Y:S05]  /*a030*/  @!P0 BRA `(.L_x_201) ;  /* 0xfffffffc00f08947 */ /* 0x004fea000383ffff */
[----:B------:R-:W-:Y:S05]  /*a040*/  BRA `(.L_x_202) ;  /* 0xffffff9400b87947 */ /* 0x000fea000383ffff */
.L_x_70:
[----:B-1----:R1:W2:Y:S02]  /*a050*/  SYNCS.PHASECHK.TRANS64.TRYWAIT P0, [R2+URZ+0x230], R5 ;  /* 0x00023005020075a7 */ /* 0x0022a400080011ff */
[----:B--2---:R-:W-:Y:S05]  /*a060*/  @!P0 NANOSLEEP.SYNCS 0x989680 ;  /* 0x009896800000895d */ /* 0x004fea0003900000 */
[----:B------:R-:W2:Y:S02]  /*a070*/  @!P0 SYNCS.PHASECHK.TRANS64 P0, [R2+URZ+0x230], R5 ;  /* 0x00023005020085a7 */ /* 0x000ea400080010ff */
[----:B--2---:R-:W-:Y:S05]  /*a080*/  @!P0 BRA `(.L_x_70) ;  /* 0xfffffffc00f08947 */ /* 0x004fea000383ffff */
[----:B------:R-:W-:Y:S05]  /*a090*/  BRA `(.L_x_203) ;  /* 0xffffff98001c7947 */ /* 0x000fea000383ffff */
.L_x_71:
[----:B------:R-:W-:-:S07]  /*a0a0*/  MOV R2, UR4 ;  /* 0x0000000400027c02 */ /* 0x000fce0008000f00 */
.L_x_204:
[----:B-1----:R1:W2:Y:S02]  /*a0b0*/  SYNCS.PHASECHK.TRANS64.TRYWAIT P0, [R2+URZ+0x1e0], R5 ;  /* 0x0001e005020075a7 */ /* 0x0022a400080011ff */
[----:B--2---:R-:W-:Y:S05]  /*a0c0*/  @!P0 NANOSLEEP.SYNCS 0x989680 ;  /* 0x009896800000895d */ /* 0x004fea0003900000 */
[----:B------:R-:W2:Y:S02]  /*a0d0*/  @!P0 SYNCS.PHASECHK.TRANS64 P0, [R2+URZ+0x1e0], R5 ;  /* 0x0001e005020085a7 */ /* 0x000ea400080010ff */
[----:B--2---:R-:W-:Y:S05]  /*a0e0*/  @!P0 BRA `(.L_x_204) ;  /* 0xfffffffc00f08947 */ /* 0x004fea000383ffff */
[----:B------:R-:W-:Y:S05]  /*a0f0*/  BRA `(.L_x_205) ;  /* 0xffffff98002c7947 */ /* 0x000fea000383ffff */
.L_x_72:
[----:B-1----:R1:W2:Y:S02]  /*a100*/  SYNCS.PHASECHK.TRANS64.TRYWAIT P1, [R2+URZ+0x1d0], R5 ;  /* 0x0001d005020075a7 */ /* 0x0022a400080211ff */
[----:B--2---:R-:W-:Y:S05]  /*a110*/  @!P1 NANOSLEEP.SYNCS 0x989680 ;  /* 0x009896800000995d */ /* 0x004fea0003900000 */
[----:B------:R-:W2:Y:S02]  /*a120*/  @!P1 SYNCS.PHASECHK.TRANS64 P1, [R2+URZ+0x1d0], R5 ;  /* 0x0001d005020095a7 */ /* 0x000ea400080210ff */
[----:B--2---:R-:W-:Y:S05]  /*a130*/  @!P1 BRA `(.L_x_72) ;  /* 0xfffffffc00f09947 */ /* 0x004fea000383ffff */
[----:B------:R-:W-:Y:S05]  /*a140*/  BRA `(.L_x_206) ;  /* 0xffffff98005c7947 */ /* 0x000fea000383ffff */
.L_x_75:
[----:B------:R-:W-:-:S07]  /*a150*/  MOV R0, UR4 ;  /* 0x0000000400007c02 */ /* 0x000fce0008000f00 */
.L_x_207:
[----:B-1----:R1:W2:Y:S02]  /*a160*/  SYNCS.PHASECHK.TRANS64.TRYWAIT P0, [R0+URZ+0x1e0], R3 ;  /* 0x0001e003000075a7 */ /* 0x0022a400080011ff */
[----:B--2---:R-:W-:Y:S05]  /*a170*/  @!P0 NANOSLEEP.SYNCS 0x989680 ;  /* 0x009896800000895d */ /* 0x004fea0003900000 */
[----:B------:R-:W2:Y:S02]  /*a180*/  @!P0 SYNCS.PHASECHK.TRANS64 P0, [R0+URZ+0x1e0], R3 ;  /* 0x0001e003000085a7 */ /* 0x000ea400080010ff */
[----:B--2---:R-:W-:Y:S05]  /*a190*/  @!P0 BRA `(.L_x_207) ;  /* 0xfffffffc00f08947 */ /* 0x004fea000383ffff */
[----:B------:R-:W-:Y:S05]  /*a1a0*/  BRA `(.L_x_74) ;  /* 0xffffff9800b07947 */ /* 0x000fea000383ffff */
.L_x_82:
[----:B-1----:R1:W2:Y:S02]  /*a1b0*/  SYNCS.PHASECHK.TRANS64.TRYWAIT P1, [R0+URZ+0x1d0], R5 ;  /* 0x0001d005000075a7 */ /* 0x0022a400080211ff */
[----:B--2---:R-:W-:Y:S05]  /*a1c0*/  @!P1 NANOSLEEP.SYNCS 0x989680 ;  /* 0x009896800000995d */ /* 0x004fea0003900000 */
[----:B------:R-:W2:Y:S02]  /*a1d0*/  @!P1 SYNCS.PHASECHK.TRANS64 P1, [R0+URZ+0x1d0], R5 ;  /* 0x0001d005000095a7 */ /* 0x000ea400080210ff */
[----:B--2---:R-:W-:Y:S05]  /*a1e0*/  @!P1 BRA `(.L_x_82) ;  /* 0xfffffffc00f09947 */ /* 0x004fea000383ffff */
[----:B------:R-:W-:Y:S05]  /*a1f0*/  BRA `(.L_x_208) ;  /* 0xffffffa000107947 */ /* 0x000fea000383ffff */
.L_x_83:
[----:B------:R-:W-:-:S07]  /*a200*/  MOV R3, UR19 ;  /* 0x0000001300037c02 */ /* 0x000fce0008000f00 */
.L_x_209:
[----:B-1----:R1:W2:Y:S02]  /*a210*/  SYNCS.PHASECHK.TRANS64.TRYWAIT P0, [R3+URZ+0x210], R0 ;  /* 0x00021000030075a7 */ /* 0x0022a400080011ff */
[----:B--2---:R-:W-:Y:S05]  /*a220*/  @!P0 NANOSLEEP.SYNCS 0x989680 ;  /* 0x009896800000895d */ /* 0x004fea0003900000 */
[----:B------:R-:W2:Y:S02]  /*a230*/  @!P0 SYNCS.PHASECHK.TRANS64 P0, [R3+URZ+0x210], R0 ;  /* 0x00021000030085a7 */ /* 0x000ea400080010ff */
[----:B--2---:R-:W-:Y:S05]  /*a240*/  @!P0 BRA `(.L_x_209) ;  /* 0xfffffffc00f08947 */ /* 0x004fea000383ffff */
[----:B------:R-:W-:Y:S05]  /*a250*/  BRA `(.L_x_210) ;  /* 0xffffffa000447947 */ /* 0x000fea000383ffff */
.L_x_86:
[----:B------:R-:W-:Y:S07]  /*a260*/  MOV R0, UR7 ;  /* 0x0000000700007c02 */ /* 0x000fee0008000f00 */
.L_x_211:
[----:B-1----:R1:W2:Y:S02]  /*a270*/  SYNCS.PHASECHK.TRANS64.TRYWAIT P0, [R0+URZ], R3 ;  /* 0x00000003000075a7 */ /* 0x0022a400080011ff */
[----:B--2---:R-:W-:Y:S05]  /*a280*/  @!P0 NANOSLEEP.SYNCS 0x989680 ;  /* 0x009896800000895d */ /* 0x004fea0003900000 */
[----:B------:R-:W2:Y:S02]  /*a290*/  @!P0 SYNCS.PHASECHK.TRANS64 P0, [R0+URZ], R3 ;  /* 0x00000003000085a7 */ /* 0x000ea400080010ff */
[----:B--2---:R-:W-:Y:S05]  /*a2a0*/  @!P0 BRA `(.L_x_211) ;  /* 0xfffffffc00f08947 */ /* 0x004fea000383ffff */
[----:B------:R-:W-:Y:S05]  /*a2b0*/  BRA `(.L_x_85) ;  /* 0xffffffa000787947 */ /* 0x000fea000383ffff */
.L_x_89:
[----:B------:R-:W-:-:S07]  /*a2c0*/  MOV R0, UR4 ;  /* 0x0000000400007c02 */ /* 0x000fce0008000f00 */
.L_x_212:
[----:B--2---:R2:W4:Y:S02]  /*a2d0*/  SYNCS.PHASECHK.TRANS64.TRYWAIT P0, [R0+URZ], R3 ;  /* 0x00000003000075a7 */ /* 0x00452400080011ff */
[----:B----4-:R-:W-:Y:S05]  /*a2e0*/  @!P0 NANOSLEEP.SYNCS 0x989680 ;  /* 0x009896800000895d */ /* 0x010fea0003900000 */
[----:B------:R-:W4:Y:S02]  /*a2f0*/  @!P0 SYNCS.PHASECHK.TRANS64 P0, [R0+URZ], R3 ;  /* 0x00000003000085a7 */ /* 0x000f2400080010ff */
[----:B----4-:R-:W-:Y:S05]  /*a300*/  @!P0 BRA `(.L_x_212) ;  /* 0xfffffffc00f08947 */ /* 0x010fea000383ffff */
[----:B------:R-:W-:Y:S05]  /*a310*/  BRA `(.L_x_213) ;  /* 0xffffffa400187947 */ /* 0x000fea000383ffff */
.L_x_90:
[----:B------:R-:W-:-:S07]  /*a320*/  MOV R0, UR5 ;  /* 0x0000000500007c02 */ /* 0x000fce0008000f00 */
.L_x_214:
[----:B-1----:R1:W2:Y:S02]  /*a330*/  SYNCS.PHASECHK.TRANS64.TRYWAIT P0, [R0+URZ], R3 ;  /* 0x00000003000075a7 */ /* 0x0022a400080011ff */
[----:B--2---:R-:W-:Y:S05]  /*a340*/  @!P0 NANOSLEEP.SYNCS 0x989680 ;  /* 0x009896800000895d */ /* 0x004fea0003900000 */
[----:B------:R-:W2:Y:S02]  /*a350*/  @!P0 SYNCS.PHASECHK.TRANS64 P0, [R0+URZ], R3 ;  /* 0x00000003000085a7 */ /* 0x000ea400080010ff */
[----:B--2---:R-:W-:Y:S05]  /*a360*/  @!P0 BRA `(.L_x_214) ;  /* 0xfffffffc00f08947 */ /* 0x004fea000383ffff */
[----:B------:R-:W-:Y:S05]  /*a370*/  BRA `(.L_x_215) ;  /* 0xffffffa400247947 */ /* 0x000fea000383ffff */
.L_x_91:
[----:B------:R-:W-:-:S07]  /*a380*/  MOV R0, UR5 ;  /* 0x0000000500007c02 */ /* 0x000fce0008000f00 */
.L_x_216:
[----:B-1----:R1:W2:Y:S02]  /*a390*/  SYNCS.PHASECHK.TRANS64.TRYWAIT P0, [R0+URZ], R3 ;  /* 0x00000003000075a7 */ /* 0x0022a400080011ff */
[----:B--2---:R-:W-:Y:S05]  /*a3a0*/  @!P0 NANOSLEEP.SYNCS 0x989680 ;  /* 0x009896800000895d */ /* 0x004fea0003900000 */
[----:B------:R-:W2:Y:S02]  /*a3b0*/  @!P0 SYNCS.PHASECHK.TRANS64 P0, [R0+URZ], R3 ;  /* 0x00000003000085a7 */ /* 0x000ea400080010ff */
[----:B--2---:R-:W-:Y:S05]  /*a3c0*/  @!P0 BRA `(.L_x_216) ;  /* 0xfffffffc00f08947 */ /* 0x004fea000383ffff */
[----:B------:R-:W-:Y:S05]  /*a3d0*/  BRA `(.L_x_217) ;  /* 0xffffffa400307947 */ /* 0x000fea000383ffff */
.L_x_92:
[----:B------:R-:W-:-:S07]  /*a3e0*/  MOV R0, UR4 ;  /* 0x0000000400007c02 */ /* 0x000fce0008000f00 */
.L_x_218:
[----:B-1----:R1:W2:Y:S02]  /*a3f0*/  SYNCS.PHASECHK.TRANS64.TRYWAIT P0, [R0+URZ], R3 ;  /* 0x00000003000075a7 */ /* 0x0022a400080011ff */
[----:B--2---:R-:W-:Y:S05]  /*a400*/  @!P0 NANOSLEEP.SYNCS 0x989680 ;  /* 0x009896800000895d */ /* 0x004fea0003900000 */
[----:B------:R-:W2:Y:S02]  /*a410*/  @!P0 SYNCS.PHASECHK.TRANS64 P0, [R0+URZ], R3 ;  /* 0x00000003000085a7 */ /* 0x000ea400080010ff */
[----:B--2---:R-:W-:Y:S05]  /*a420*/  @!P0 BRA `(.L_x_218) ;  /* 0xfffffffc00f08947 */ /* 0x004fea000383ffff */
[----:B------:R-:W-:Y:S05]  /*a430*/  BRA `(.L_x_219) ;  /* 0xffffffa4003c7947 */ /* 0x000fea000383ffff */
.L_x_97:
[----:B-1----:R1:W3:Y:S02]  /*a440*/  SYNCS.PHASECHK.TRANS64.TRYWAIT P0, [R8+URZ+0x1d0], R5 ;  /* 0x0001d005080075a7 */ /* 0x0022e400080011ff */
[----:B---3--:R-:W-:Y:S05]  /*a450*/  @!P0 NANOSLEEP.SYNCS 0x989680 ;  /* 0x009896800000895d */ /* 0x008fea0003900000 */
[----:B------:R-:W3:Y:S02]  /*a460*/  @!P0 SYNCS.PHASECHK.TRANS64 P0, [R8+URZ+0x1d0], R5 ;  /* 0x0001d005080085a7 */ /* 0x000ee400080010ff */
[----:B---3--:R-:W-:Y:S05]  /*a470*/  @!P0 BRA `(.L_x_97) ;  /* 0xfffffffc00f08947 */ /* 0x008fea000383ffff */
[----:B------:R-:W-:Y:S05]  /*a480*/  BRA `(.L_x_220) ;  /* 0xffffffa800787947 */ /* 0x000fea000383ffff */
.L_x_100:
[----:B------:R-:W-:Y:S07]  /*a490*/  MOV R0, UR21 ;  /* 0x0000001500007c02 */ /* 0x000fee0008000f00 */
.L_x_221:
[----:B-1----:R1:W3:Y:S02]  /*a4a0*/  SYNCS.PHASECHK.TRANS64.TRYWAIT P1, [R0+URZ+0x1c8], R5 ;  /* 0x0001c805000075a7 */ /* 0x0022e400080211ff */
[----:B---3--:R-:W-:Y:S05]  /*a4b0*/  @!P1 NANOSLEEP.SYNCS 0x989680 ;  /* 0x009896800000995d */ /* 0x008fea0003900000 */
[----:B------:R-:W3:Y:S02]  /*a4c0*/  @!P1 SYNCS.PHASECHK.TRANS64 P1, [R0+URZ+0x1c8], R5 ;  /* 0x0001c805000095a7 */ /* 0x000ee400080210ff */
[----:B---3--:R-:W-:Y:S05]  /*a4d0*/  @!P1 BRA `(.L_x_221) ;  /* 0xfffffffc00f09947 */ /* 0x008fea000383ffff */
[----:B------:R-:W-:Y:S05]  /*a4e0*/  BRA `(.L_x_99) ;  /* 0xffffffac00f47947 */ /* 0x000fea000383ffff */
.L_x_103:
[----:B-1----:R-:W-:Y:S07]  /*a4f0*/  MOV R5, UR21 ;  /* 0x0000001500057c02 */ /* 0x002fee0008000f00 */
.L_x_222:
[----:B-1----:R1:W3:Y:S02]  /*a500*/  SYNCS.PHASECHK.TRANS64.TRYWAIT P0, [R5+URZ+0x1a8], R4 ;  /* 0x0001a804050075a7 */ /* 0x0022e400080011ff */
[----:B---3--:R-:W-:Y:S05]  /*a510*/  @!P0 NANOSLEEP.SYNCS 0x989680 ;  /* 0x009896800000895d */ /* 0x008fea0003900000 */
[----:B------:R-:W3:Y:S02]  /*a520*/  @!P0 SYNCS.PHASECHK.TRANS64 P0, [R5+URZ+0x1a8], R4 ;  /* 0x0001a804050085a7 */ /* 0x000ee400080010ff */
[----:B---3--:R-:W-:Y:S05]  /*a530*/  @!P0 BRA `(.L_x_222) ;  /* 0xfffffffc00f08947 */ /* 0x008fea000383ffff */
[----:B------:R-:W-:Y:S05]  /*a540*/  BRA `(.L_x_223) ;  /* 0xffffffb0004c7947 */ /* 0x000fea000383ffff */
.L_x_104:
[----:B------:R-:W-:Y:S07]  /*a550*/  MOV R5, UR21 ;  /* 0x0000001500057c02 */ /* 0x000fee0008000f00 */
.L_x_224:
[----:B-1----:R1:W3:Y:S02]  /*a560*/  SYNCS.PHASECHK.TRANS64.TRYWAIT P0, [R5+URZ+0x1b0], R4 ;  /* 0x0001b004050075a7 */ /* 0x0022e400080011ff */
[----:B---3--:R-:W-:Y:S05]  /*a570*/  @!P0 NANOSLEEP.SYNCS 0x989680 ;  /* 0x009896800000895d */ /* 0x008fea0003900000 */
[----:B------:R-:W3:Y:S02]  /*a580*/  @!P0 SYNCS.PHASECHK.TRANS64 P0, [R5+URZ+0x1b0], R4 ;  /* 0x0001b004050085a7 */ /* 0x000ee400080010ff */
[----:B---3--:R-:W-:Y:S05]  /*a590*/  @!P0 BRA `(.L_x_224) ;  /* 0xfffffffc00f08947 */ /* 0x008fea000383ffff */
[----:B------:R-:W-:Y:S05]  /*a5a0*/  BRA `(.L_x_225) ;  /* 0xffffffb000887947 */ /* 0x000fea000383ffff */
.L_x_105:
[----:B-1----:R-:W-:Y:S07]  /*a5b0*/  MOV R5, UR21 ;  /* 0x0000001500057c02 */ /* 0x002fee0008000f00 */
.L_x_226:
[----:B-1----:R1:W3:Y:S02]  /*a5c0*/  SYNCS.PHASECHK.TRANS64.TRYWAIT P0, [R5+URZ+0x1b8], R4 ;  /* 0x0001b804050075a7 */ /* 0x0022e400080011ff */
[----:B---3--:R-:W-:Y:S05]  /*a5d0*/  @!P0 NANOSLEEP.SYNCS 0x989680 ;  /* 0x009896800000895d */ /* 0x008fea0003900000 */
[----:B------:R-:W3:Y:S02]  /*a5e0*/  @!P0 SYNCS.PHASECHK.TRANS64 P0, [R5+URZ+0x1b8], R4 ;  /* 0x0001b804050085a7 */ /* 0x000ee400080010ff */
[----:B---3--:R-:W-:Y:S05]  /*a5f0*/  @!P0 BRA `(.L_x_226) ;  /* 0xfffffffc00f08947 */ /* 0x008fea000383ffff */
[----:B------:R-:W-:Y:S05]  /*a600*/  BRA `(.L_x_227) ;  /* 0xffffffb000d07947 */ /* 0x000fea000383ffff */
.L_x_107:
[----:B------:R-:W-:-:S07]  /*a610*/  MOV R0, UR21 ;  /* 0x0000001500007c02 */ /* 0x000fce0008000f00 */
.L_x_228:
[----:B-1----:R1:W3:Y:S02]  /*a620*/  SYNCS.PHASECHK.TRANS64.TRYWAIT P0, [R0+URZ+0x1a8], R3 ;  /* 0x0001a803000075a7 */ /* 0x0022e400080011ff */
[----:B---3--:R-:W-:Y:S05]  /*a630*/  @!P0 NANOSLEEP.SYNCS 0x989680 ;  /* 0x009896800000895d */ /* 0x008fea0003900000 */
[----:B------:R-:W3:Y:S02]  /*a640*/  @!P0 SYNCS.PHASECHK.TRANS64 P0, [R0+URZ+0x1a8], R3 ;  /* 0x0001a803000085a7 */ /* 0x000ee400080010ff */
[----:B---3--:R-:W-:Y:S05]  /*a650*/  @!P0 BRA `(.L_x_228) ;  /* 0xfffffffc00f08947 */ /* 0x008fea000383ffff */
[----:B------:R-:W-:Y:S05]  /*a660*/  BRA `(.L_x_229) ;  /* 0xffffffb400447947 */ /* 0x000fea000383ffff */
.L_x_108:
[----:B-1----:R-:W-:-:S07]  /*a670*/  MOV R0, UR21 ;  /* 0x0000001500007c02 */ /* 0x002fce0008000f00 */
.L_x_230:
[----:B-1----:R1:W3:Y:S02]  /*a680*/  SYNCS.PHASECHK.TRANS64.TRYWAIT P0, [R0+URZ+0x1b0], R3 ;  /* 0x0001b003000075a7 */ /* 0x0022e400080011ff */
[----:B---3--:R-:W-:Y:S05]  /*a690*/  @!P0 NANOSLEEP.SYNCS 0x989680 ;  /* 0x009896800000895d */ /* 0x008fea0003900000 */
[----:B------:R-:W3:Y:S02]  /*a6a0*/  @!P0 SYNCS.PHASECHK.TRANS64 P0, [R0+URZ+0x1b0], R3 ;  /* 0x0001b003000085a7 */ /* 0x000ee400080010ff */
[----:B---3--:R-:W-:Y:S05]  /*a6b0*/  @!P0 BRA `(.L_x_230) ;  /* 0xfffffffc00f08947 */ /* 0x008fea000383ffff */
[----:B------:R-:W-:Y:S05]  /*a6c0*/  BRA `(.L_x_231) ;  /* 0xffffffb400347947 */ /* 0x000fea000383ffff */
.L_x_110:
[----:B-1----:R1:W2:Y:S02]  /*a6d0*/  SYNCS.PHASECHK.TRANS64.TRYWAIT P0, [R8+URZ+0x1d0], R3 ;  /* 0x0001d003080075a7 */ /* 0x0022a400080011ff */
[----:B--2---:R-:W-:Y:S05]  /*a6e0*/  @!P0 NANOSLEEP.SYNCS 0x989680 ;  /* 0x009896800000895d */ /* 0x004fea0003900000 */
[----:B------:R-:W2:Y:S02]  /*a6f0*/  @!P0 SYNCS.PHASECHK.TRANS64 P0, [R8+URZ+0x1d0], R3 ;  /* 0x0001d003080085a7 */ /* 0x000ea400080010ff */
[----:B--2---:R-:W-:Y:S05]  /*a700*/  @!P0 BRA `(.L_x_110) ;  /* 0xfffffffc00f08947 */ /* 0x004fea000383ffff */
[----:B------:R-:W-:Y:S05]  /*a710*/  BRA `(.L_x_232) ;  /* 0xffffffb800007947 */ /* 0x000fea000383ffff */
.L_x_121:
[----:B-1----:R-:W-:Y:S04]  /*a720*/  MOV R3, UR44 ;  /* 0x0000002c00037c02 */ /* 0x002fe80008000f00 */
[----:B------:R1:W2:Y:S03]  /*a730*/  SYNCS.PHASECHK.TRANS64.TRYWAIT P1, [R3+URZ+0x190], R4 ;  /* 0x00019004030075a7 */ /* 0x0002a600080211ff */
[----:B--2---:R-:W-:Y:S05]  /*a740*/  @!P1 NANOSLEEP.SYNCS 0x989680 ;  /* 0x009896800000995d */ /* 0x004fea0003900000 */
[----:B------:R-:W2:Y:S02]  /*a750*/  @!P1 SYNCS.PHASECHK.TRANS64 P1, [R3+URZ+0x190], R4 ;  /* 0x00019004030095a7 */ /* 0x000ea400080210ff */
[----:B--2---:R-:W-:Y:S05]  /*a760*/  @!P1 BRA `(.L_x_121) ;  /* 0xfffffffc00ec9947 */ /* 0x004fea000383ffff */
[----:B------:R-:W-:Y:S05]  /*a770*/  BRA `(.L_x_120) ;  /* 0xffffffc400907947 */ /* 0x000fea000383ffff */
.L_x_123:
[----:B-1----:R1:W4:Y:S02]  /*a780*/  SYNCS.PHASECHK.TRANS64.TRYWAIT P0, [R95+URZ+0x1f0], R0 ;  /* 0x0001f0005f0075a7 */ /* 0x00232400080011ff */
[----:B----4-:R-:W-:Y:S05]  /*a790*/  @!P0 NANOSLEEP.SYNCS 0x989680 ;  /* 0x009896800000895d */ /* 0x010fea0003900000 */
[----:B------:R-:W4:Y:S02]  /*a7a0*/  @!P0 SYNCS.PHASECHK.TRANS64 P0, [R95+URZ+0x1f0], R0 ;  /* 0x0001f0005f0085a7 */ /* 0x000f2400080010ff */
[----:B----4-:R-:W-:Y:S05]  /*a7b0*/  @!P0 BRA `(.L_x_123) ;  /* 0xfffffffc00f08947 */ /* 0x010fea000383ffff */
[----:B------:R-:W-:Y:S05]  /*a7c0*/  BRA `(.L_x_122) ;  /* 0xffffffc400bc7947 */ /* 0x000fea000383ffff */
.L_x_132:
[----:B--2---:R2:W3:Y:S02]  /*a7d0*/  SYNCS.PHASECHK.TRANS64.TRYWAIT P0, [R3+URZ+0x190], R0 ;  /* 0x00019000030075a7 */ /* 0x0044e400080011ff */
[----:B---3--:R-:W-:Y:S05]  /*a7e0*/  @!P0 NANOSLEEP.SYNCS 0x989680 ;  /* 0x009896800000895d */ /* 0x008fea0003900000 */
[----:B------:R-:W3:Y:S02]  /*a7f0*/  @!P0 SYNCS.PHASECHK.TRANS64 P0, [R3+URZ+0x190], R0 ;  /* 0x00019000030085a7 */ /* 0x000ee400080010ff */
[----:B---3--:R-:W-:Y:S05]  /*a800*/  @!P0 BRA `(.L_x_132) ;  /* 0xfffffffc00f08947 */ /* 0x008fea000383ffff */
[----:B------:R-:W-:Y:S05]  /*a810*/  BRA `(.L_x_131) ;  /* 0xffffffd000a47947 */ /* 0x000fea000383ffff */
.L_x_141:
[----:B--2---:R2:W3:Y:S02]  /*a820*/  SYNCS.PHASECHK.TRANS64.TRYWAIT P0, [R5+URZ+0x190], R0 ;  /* 0x00019000050075a7 */ /* 0x0044e400080011ff */
[----:B---3--:R-:W-:Y:S05]  /*a830*/  @!P0 NANOSLEEP.SYNCS 0x989680 ;  /* 0x009896800000895d */ /* 0x008fea0003900000 */
[----:B------:R-:W3:Y:S02]  /*a840*/  @!P0 SYNCS.PHASECHK.TRANS64 P0, [R5+URZ+0x190], R0 ;  /* 0x00019000050085a7 */ /* 0x000ee400080010ff */
[----:B---3--:R-:W-:Y:S05]  /*a850*/  @!P0 BRA `(.L_x_141) ;  /* 0xfffffffc00f08947 */ /* 0x008fea000383ffff */
[----:B------:R-:W-:Y:S05]  /*a860*/  BRA `(.L_x_140) ;  /* 0xffffffdc00b47947 */ /* 0x000fea000383ffff */
        .weak           $__internal_0_$__cuda_sm10x_tcgen05_guardrail_trap_col_being_dealloced_not_returned_by_alloc
        .type           $__internal_0_$__cuda_sm10x_tcgen05_guardrail_trap_col_being_dealloced_not_returned_by_alloc,@function
        .size           $__internal_0_$__cuda_sm10x_tcgen05_guardrail_trap_col_being_dealloced_not_returned_by_alloc,($__internal_1_$__cuda_sm10x_tcgen05_guardrail_trap_phase_invalid_during_alloc - $__internal_0_$__cuda_sm10x_tcgen05_guardrail_trap_col_being_dealloced_not_returned_by_alloc)
$__internal_0_$__cuda_sm10x_tcgen05_guardrail_trap_col_being_dealloced_not_returned_by_alloc:
[----:B------:R-:W-:Y:S05]  /*a870*/  BPT.TRAP 0x1 ;  /* 0x000000040000795c */ /* 0x000fea0000300000 */
[----:B------:R-:W-:-:S04]  /*a880*/  HFMA2 R3, -RZ, RZ, 0, 0 ;  /* 0x00000000ff037431 */ /* 0x000fc800000001ff */
[----:B------:R-:W-:Y:S05]  /*a890*/  RET.REL.NODEC R2 `(_ZN7cutlass13device_kernelINS_4gemm6kernel13GemmUniversalIN4cute5tupleIJiiiiEEENS1_10collective13CollectiveMmaINS1_35MainloopSm100TmaUmmaWarpSpecializedILi25ELi2ELi4ENS5_IJNS4_1CILi2EEENSA_ILi1EEESC_EEEEENS5_IJNSA_ILi64EEENSA_ILi192EEENSA_ILi16EEEEEENS_10bfloat16_tENS5_IJlSC_lEEESJ_SK_NS4_8TiledMMAINS4_8MMA_AtomIJNS4_20SM100_MMA_F16BF16_SSISJ_SJ_fLi64ELi192ELNS4_4UMMA5MajorE0ELSP_0ELNSO_7ScaleInE0ELSQ_0EEEEEENS4_6LayoutINS5_IJSC_SC_SC_EEENS5_IJNSA_ILi0EEESV_SV_EEEEENS5_IJNS4_10UnderscoreESY_SY_EEEEENS4_13SM90_TMA_LOADENS4_14ComposedLayoutINS4_7SwizzleILi1ELi4ELi3EEENS4_18smem_ptr_flag_bitsILi16EEENST_INS5_IJNSA_ILi8EEESH_EEENS5_IJSH_SC_EEEEEEEvNS4_8identityENS4_23SM90_TMA_LOAD_MULTICASTES1B_vS1C_EENS_8epilogue10collective18CollectiveEpilogueINS1F_23Sm100TmaWarpSpecializedILi3ELi2ELi32ELb1ELb0EEEJSI_NS5_IJNST_ISF_SC_EES1K_EEESJ_SK_SJ_SK_NS1F_6fusion15FusionCallbacksIS1J_NS1M_17LinearCombinationISJ_fSJ_fLNS_15FloatRoundStyleE2EEESI_S1L_JEEENS4_5SM1004TMEM4LOAD26SM100_TMEM_LOAD_16dp256b8xES11_NS12_INS13_ILi3ELi4ELi3EEES16_NST_INS5_IJS17_SF_EEENS5_IJSF_SC_EEEEEEENS4_17SM75_U32x4_LDSM_NENS4_14SM90_TMA_STOREES20_NS4_17SM90_U32x4_STSM_NENS4_39AutoVectorizingCopyWithAssumedAlignmentILi128EEEEEEvvEEEEvNT_6ParamsE) ;  /* 0xffffff5402d87950 */ /* 0x000fea0003c3ffff */
        .weak           $__internal_1_$__cuda_sm10x_tcgen05_guardrail_trap_phase_invalid_during_alloc
        .type           $__internal_1_$__cuda_sm10x_tcgen05_guardrail_trap_phase_invalid_during_alloc,@function
        .size           $__internal_1_$__cuda_sm10x_tcgen05_guardrail_trap_phase_invalid_during_alloc,($__internal_2_$__cuda_sm10x_tcgen05_guardrail_trap_unallocated_columns_being_dealloced - $__internal_1_$__cuda_sm10x_tcgen05_guardrail_trap_phase_invalid_during_alloc)
$__internal_1_$__cuda_sm10x_tcgen05_guardrail_trap_phase_invalid_during_alloc:
[----:B------:R-:W-:Y:S05]  /*a8a0*/  BPT.TRAP 0x1 ;  /* 0x000000040000795c */ /* 0x000fea0000300000 */
[----:B------:R-:W-:-:S04]  /*a8b0*/  MOV R5, 0x0 ;  /* 0x0000000000057802 */ /* 0x000fc80000000f00 */
[----:B------:R-:W-:Y:S05]  /*a8c0*/  RET.REL.NODEC R4 `(_ZN7cutlass13device_kernelINS_4gemm6kernel13GemmUniversalIN4cute5tupleIJiiiiEEENS1_10collective13CollectiveMmaINS1_35MainloopSm100TmaUmmaWarpSpecializedILi25ELi2ELi4ENS5_IJNS4_1CILi2EEENSA_ILi1EEESC_EEEEENS5_IJNSA_ILi64EEENSA_ILi192EEENSA_ILi16EEEEEENS_10bfloat16_tENS5_IJlSC_lEEESJ_SK_NS4_8TiledMMAINS4_8MMA_AtomIJNS4_20SM100_MMA_F16BF16_SSISJ_SJ_fLi64ELi192ELNS4_4UMMA5MajorE0ELSP_0ELNSO_7ScaleInE0ELSQ_0EEEEEENS4_6LayoutINS5_IJSC_SC_SC_EEENS5_IJNSA_ILi0EEESV_SV_EEEEENS5_IJNS4_10UnderscoreESY_SY_EEEEENS4_13SM90_TMA_LOADENS4_14ComposedLayoutINS4_7SwizzleILi1ELi4ELi3EEENS4_18smem_ptr_flag_bitsILi16EEENST_INS5_IJNSA_ILi8EEESH_EEENS5_IJSH_SC_EEEEEEEvNS4_8identityENS4_23SM90_TMA_LOAD_MULTICASTES1B_vS1C_EENS_8epilogue10collective18CollectiveEpilogueINS1F_23Sm100TmaWarpSpecializedILi3ELi2ELi32ELb1ELb0EEEJSI_NS5_IJNST_ISF_SC_EES1K_EEESJ_SK_SJ_SK_NS1F_6fusion15FusionCallbacksIS1J_NS1M_17LinearCombinationISJ_fSJ_fLNS_15FloatRoundStyleE2EEESI_S1L_JEEENS4_5SM1004TMEM4LOAD26SM100_TMEM_LOAD_16dp256b8xES11_NS12_INS13_ILi3ELi4ELi3EEES16_NST_INS5_IJS17_SF_EEENS5_IJSF_SC_EEEEEEENS4_17SM75_U32x4_LDSM_NENS4_14SM90_TMA_STOREES20_NS4_17SM90_U32x4_STSM_NENS4_39AutoVectorizingCopyWithAssumedAlignmentILi128EEEEEEvvEEEEvNT_6ParamsE) ;  /* 0xffffff5404cc7950 */ /* 0x000fea0003c3ffff */
        .weak           $__internal_2_$__cuda_sm10x_tcgen05_guardrail_trap_unallocated_columns_being_dealloced
        .type           $__internal_2_$__cuda_sm10x_tcgen05_guardrail_trap_unallocated_columns_being_dealloced,@function
        .size           $__internal_2_$__cuda_sm10x_tcgen05_guardrail_trap_unallocated_columns_being_dealloced,(.L_x_234 - $__internal_2_$__cuda_sm10x_tcgen05_guardrail_trap_unallocated_columns_being_dealloced)
$__internal_2_$__cuda_sm10x_tcgen05_guardrail_trap_unallocated_columns_being_dealloced:
[----:B------:R-:W-:Y:S05]  /*a8d0*/  BPT.TRAP 0x1 ;  /* 0x000000040000795c */ /* 0x000fea0000300000 */
[----:B------:R-:W-:-:S04]  /*a8e0*/  HFMA2 R3, -RZ, RZ, 0, 0 ;  /* 0x00000000ff037431 */ /* 0x000fc800000001ff */
[----:B------:R-:W-:Y:S05]  /*a8f0*/  RET.REL.NODEC R2 `(_ZN7cutlass13device_kernelINS_4gemm6kernel13GemmUniversalIN4cute5tupleIJiiiiEEENS1_10collective13CollectiveMmaINS1_35MainloopSm100TmaUmmaWarpSpecializedILi25ELi2ELi4ENS5_IJNS4_1CILi2EEENSA_ILi1EEESC_EEEEENS5_IJNSA_ILi64EEENSA_ILi192EEENSA_ILi16EEEEEENS_10bfloat16_tENS5_IJlSC_lEEESJ_SK_NS4_8TiledMMAINS4_8MMA_AtomIJNS4_20SM100_MMA_F16BF16_SSISJ_SJ_fLi64ELi192ELNS4_4UMMA5MajorE0ELSP_0ELNSO_7ScaleInE0ELSQ_0EEEEEENS4_6LayoutINS5_IJSC_SC_SC_EEENS5_IJNSA_ILi0EEESV_SV_EEEEENS5_IJNS4_10UnderscoreESY_SY_EEEEENS4_13SM90_TMA_LOADENS4_14ComposedLayoutINS4_7SwizzleILi1ELi4ELi3EEENS4_18smem_ptr_flag_bitsILi16EEENST_INS5_IJNSA_ILi8EEESH_EEENS5_IJSH_SC_EEEEEEEvNS4_8identityENS4_23SM90_TMA_LOAD_MULTICASTES1B_vS1C_EENS_8epilogue10collective18CollectiveEpilogueINS1F_23Sm100TmaWarpSpecializedILi3ELi2ELi32ELb1ELb0EEEJSI_NS5_IJNST_ISF_SC_EES1K_EEESJ_SK_SJ_SK_NS1F_6fusion15FusionCallbacksIS1J_NS1M_17LinearCombinationISJ_fSJ_fLNS_15FloatRoundStyleE2EEESI_S1L_JEEENS4_5SM1004TMEM4LOAD26SM100_TMEM_LOAD_16dp256b8xES11_NS12_INS13_ILi3ELi4ELi3EEES16_NST_INS5_IJS17_SF_EEENS5_IJSF_SC_EEEEEEENS4_17SM75_U32x4_LDSM_NENS4_14SM90_TMA_STOREES20_NS4_17SM90_U32x4_STSM_NENS4_39AutoVectorizingCopyWithAssumedAlignmentILi128EEEEEEvvEEEEvNT_6ParamsE) ;  /* 0xffffff5402c07950 */ /* 0x000fea0003c3ffff */
.L_x_233:
[----:B------:R-:W-:-:S00]  /*a900*/  BRA `(.L_x_233) ;  /* 0xfffffffc00fc7947 */ /* 0x000fc0000383ffff */
[----:B------:R-:W-:-:S00]  /*a910*/  NOP ;  /* 0x0000000000007918 */ /* 0x000fc00000000000 */
        /* <DEDUP_REMOVED lines=14> */
.L_x_234:


//--------------------- .nv.global.init           --------------------------
	.section	.nv.global.init,"aw",@progbits
.nv.global.init:
	.type		$str$27,@object
	.size		$str$27,($str$28 - $str$27)
$str$27:
        /*0000*/ 	.byte	0x28, 0x61, 0x64, 0x64, 0x72, 0x65, 0x73, 0x73, 0x20, 0x26, 0x20, 0x6d, 0x61, 0x73, 0x6b, 0x29
        /*0010*/ 	.byte	0x20, 0x3d, 0x3d, 0x20, 0x30, 0x00
	.type		$str$28,@object
	.size		$str$28,($str$26 - $str$28)
$str$28:
        /*0016*/ 	.byte	0x2f, 0x74, 0x6d, 0x70, 0x2f, 0x63, 0x75, 0x74, 0x6c, 0x61, 0x73, 0x73, 0x5f, 0x73, 0x77, 0x65
        /*0026*/ 	.byte	0x65, 0x70, 0x5f, 0x73, 0x72, 0x63, 0x2f, 0x69, 0x6e, 0x63, 0x6c, 0x75, 0x64, 0x65, 0x2f, 0x63
        /*0036*/ 	.byte	0x75, 0x74, 0x65, 0x2f, 0x70, 0x6f, 0x69, 0x6e, 0x74, 0x65, 0x72, 0x5f, 0x66, 0x6c, 0x61, 0x67
        /*0046*/ 	.byte	0x67, 0x65, 0x64, 0x2e, 0x68, 0x70, 0x70, 0x00
	.type		$str$26,@object
	.size		$str$26,($str$25 - $str$26)
$str$26:
        /*004e*/ 	.byte	0x2f, 0x74, 0x6d, 0x70, 0x2f, 0x63, 0x75, 0x74, 0x6c, 0x61, 0x73, 0x73, 0x5f, 0x73, 0x77, 0x65
        /*005e*/ 	.byte	0x65, 0x70, 0x5f, 0x73, 0x72, 0x63, 0x2f, 0x69, 0x6e, 0x63, 0x6c, 0x75, 0x64, 0x65, 0x2f, 0x63
        /*006e*/ 	.byte	0x75, 0x74, 0x65, 0x2f, 0x61, 0x74, 0x6f, 0x6d, 0x2f, 0x63, 0x6f, 0x70, 0x79, 0x5f, 0x74, 0x72
        /*007e*/ 	.byte	0x61, 0x69, 0x74, 0x73, 0x5f, 0x73, 0x6d, 0x31, 0x30, 0x30, 0x2e, 0x68, 0x70, 0x70, 0x00
	.type		$str$25,@object
	.size		$str$25,(__unnamed_1 - $str$25)
$str$25:
        /*008d*/ 	.byte	0x28, 0x28, 0x75, 0x69, 0x6e, 0x74, 0x33, 0x32, 0x5f, 0x74, 0x28, 0x74, 0x68, 0x72, 0x65, 0x61
        /*009d*/ 	.byte	0x64, 0x49, 0x64, 0x78, 0x2e, 0x78, 0x29, 0x20, 0x2f, 0x20, 0x33, 0x32, 0x29, 0x20, 0x25, 0x20
        /*00ad*/ 	.byte	0x34, 0x29, 0x20, 0x3d, 0x3d, 0x20, 0x28, 0x28, 0x28, 0x74, 0x6d, 0x65, 0x6d, 0x5f, 0x61, 0x64
        /*00bd*/ 	.byte	0x64, 0x72, 0x20, 0x3e, 0x3e, 0x20, 0x31, 0x36, 0x29, 0x20, 0x2f, 0x20, 0x33, 0x32, 0x29, 0x20
        /*00cd*/ 	.byte	0x25, 0x20, 0x34, 0x29, 0x00
	.type		__unnamed_1,@object
	.size		__unnamed_1,(__unnamed_2 - __unnamed_1)
__unnamed_1:
        /*00d2*/ 	.byte	0x61, 0x75, 0x74, 0x6f, 0x20, 0x63, 0x75, 0x74, 0x65, 0x3a, 0x3a, 0x61, 0x73, 0x5f, 0x70, 0x6f
        /* <DEDUP_REMOVED lines=24> */
        /*0262*/ 	.byte	0x30, 0x39, 0x36, 0x3e, 0x3e, 0x3e, 0x3e, 0x5d, 0x00
	.type		__unnamed_2,@object
	.size		__unnamed_2,(.L_2 - __unnamed_2)
__unnamed_2:
        /* <DEDUP_REMOVED lines=46> */
        /*054b*/ 	.byte	0x75, 0x74, 0x65, 0x3a, 0x3a, 0x43, 0x3c, 0x30, 0x3e, 0x3e, 0x3e, 0x3e, 0x5d, 0x00
.L_2:


//--------------------- .nv.shared._ZN7cutlass13device_kernelINS_4gemm6kernel13GemmUniversalIN4cute5tupleIJiiiiEEENS1_10collective13CollectiveMmaINS1_35MainloopSm100TmaUmmaWarpSpecializedILi25ELi2ELi4ENS5_IJNS4_1CILi2EEENSA_ILi1EEESC_EEEEENS5_IJNSA_ILi64EEENSA_ILi192EEENSA_ILi16EEEEEENS_10bfloat16_tENS5_IJlSC_lEEESJ_SK_NS4_8TiledMMAINS4_8MMA_AtomIJNS4_20SM100_MMA_F16BF16_SSISJ_SJ_fLi64ELi192ELNS4_4UMMA5MajorE0ELSP_0ELNSO_7ScaleInE0ELSQ_0EEEEEENS4_6LayoutINS5_IJSC_SC_SC_EEENS5_IJNSA_ILi0EEESV_SV_EEEEENS5_IJNS4_10UnderscoreESY_SY_EEEEENS4_13SM90_TMA_LOADENS4_14ComposedLayoutINS4_7SwizzleILi1ELi4ELi3EEENS4_18smem_ptr_flag_bitsILi16EEENST_INS5_IJNSA_ILi8EEESH_EEENS5_IJSH_SC_EEEEEEEvNS4_8identityENS4_23SM90_TMA_LOAD_MULTICASTES1B_vS1C_EENS_8epilogue10collective18CollectiveEpilogueINS1F_23Sm100TmaWarpSpecializedILi3ELi2ELi32ELb1ELb0EEEJSI_NS5_IJNST_ISF_SC_EES1K_EEESJ_SK_SJ_SK_NS1F_6fusion15FusionCallbacksIS1J_NS1M_17LinearCombinationISJ_fSJ_fLNS_15FloatRoundStyleE2EEESI_S1L_JEEENS4_5SM1004TMEM4LOAD26SM100_TMEM_LOAD_16dp256b8xES11_NS12_INS13_ILi3ELi4ELi3EEES16_NST_INS5_IJS17_SF_EEENS5_IJSF_SC_EEEEEEENS4_17SM75_U32x4_LDSM_NENS4_14SM90_TMA_STOREES20_NS4_17SM90_U32x4_STSM_NENS4_39AutoVectorizingCopyWithAssumedAlignmentILi128EEEEEEvvEEEEvNT_6ParamsE --------------------------
	.section	.nv.shared._ZN7cutlass13device_kernelINS_4gemm6kernel13GemmUniversalIN4cute5tupleIJiiiiEEENS1_10collective13CollectiveMmaINS1_35MainloopSm100TmaUmmaWarpSpecializedILi25ELi2ELi4ENS5_IJNS4_1CILi2EEENSA_ILi1EEESC_EEEEENS5_IJNSA_ILi64EEENSA_ILi192EEENSA_ILi16EEEEEENS_10bfloat16_tENS5_IJlSC_lEEESJ_SK_NS4_8TiledMMAINS4_8MMA_AtomIJNS4_20SM100_MMA_F16BF16_SSISJ_SJ_fLi64ELi192ELNS4_4UMMA5MajorE0ELSP_0ELNSO_7ScaleInE0ELSQ_0EEEEEENS4_6LayoutINS5_IJSC_SC_SC_EEENS5_IJNSA_ILi0EEESV_SV_EEEEENS5_IJNS4_10UnderscoreESY_SY_EEEEENS4_13SM90_TMA_LOADENS4_14ComposedLayoutINS4_7SwizzleILi1ELi4ELi3EEENS4_18smem_ptr_flag_bitsILi16EEENST_INS5_IJNSA_ILi8EEESH_EEENS5_IJSH_SC_EEEEEEEvNS4_8identityENS4_23SM90_TMA_LOAD_MULTICASTES1B_vS1C_EENS_8epilogue10collective18CollectiveEpilogueINS1F_23Sm100TmaWarpSpecializedILi3ELi2ELi32ELb1ELb0EEEJSI_NS5_IJNST_ISF_SC_EES1K_EEESJ_SK_SJ_SK_NS1F_6fusion15FusionCallbacksIS1J_NS1M_17LinearCombinationISJ_fSJ_fLNS_15FloatRoundStyleE2EEESI_S1L_JEEENS4_5SM1004TMEM4LOAD26SM100_TMEM_LOAD_16dp256b8xES11_NS12_INS13_ILi3ELi4ELi3EEES16_NST_INS5_IJS17_SF_EEENS5_IJSF_SC_EEEEEEENS4_17SM75_U32x4_LDSM_NENS4_14SM90_TMA_STOREES20_NS4_17SM90_U32x4_STSM_NENS4_39AutoVectorizingCopyWithAssumedAlignmentILi128EEEEEEvvEEEEvNT_6ParamsE,"aw",@nobits
	.sectionflags	@""
	.align	16
	.zero		1024


//--------------------- .nv.shared.reserved.0     --------------------------
	.section	.nv.shared.reserved.0,"aw",@nobits
	.weak		__nv_reservedSMEM_offset_0_alias
	.size		__nv_reservedSMEM_offset_0_alias, 0, 64
	.other		__nv_reservedSMEM_offset_0_alias,@"STO_CUDA_RESERVED_SHARED STV_DEFAULT"
__nv_reservedSMEM_offset_0_alias:
	.zero		0
.nv.shared.reserved.0:
	.zero		64
	.weak		__nv_reservedSMEM_tcgen05_partition
	.type		__nv_reservedSMEM_tcgen05_partition,@object
	.size		__nv_reservedSMEM_tcgen05_partition,(.L_0 - __nv_reservedSMEM_tcgen05_partition)
__nv_reservedSMEM_tcgen05_partition:
	.zero		32
.L_0:


//--------------------- .nv.global                --------------------------
	.section	.nv.global,"aw",@nobits
.nv.global:
	.type		_ZN39_INTERNAL_a78c0574_4_k_cu_f30222cf_94634cute1_E,@object
	.size		_ZN39_INTERNAL_a78c0574_4_k_cu_f30222cf_94634cute1_E,(_ZN39_INTERNAL_a78c0574_4_k_cu_f30222cf_94634cuda3std3__45__cpo6cbeginE - _ZN39_INTERNAL_a78c0574_4_k_cu_f30222cf_94634cute1_E)
_ZN39_INTERNAL_a78c0574_4_k_cu_f30222cf_94634cute1_E:
	.zero		1
	.type		_ZN39_INTERNAL_a78c0574_4_k_cu_f30222cf_94634cuda3std3__45__cpo6cbeginE,@object
	.size		_ZN39_INTERNAL_a78c0574_4_k_cu_f30222cf_94634cuda3std3__45__cpo6cbeginE,(_ZN39_INTERNAL_a78c0574_4_k_cu_f30222cf_94634cuda3std3__48in_placeE - _ZN39_INTERNAL_a78c0574_4_k_cu_f30222cf_94634cuda3std3__45__cpo6cbeginE)
_ZN39_INTERNAL_a78c0574_4_k_cu_f30222cf_94634cuda3std3__45__cpo6cbeginE:
	.zero		1
	.type		_ZN39_INTERNAL_a78c0574_4_k_cu_f30222cf_94634cuda3std3__48in_placeE,@object
	.size		_ZN39_INTERNAL_a78c0574_4_k_cu_f30222cf_94634cuda3std3__48in_placeE,(_ZN39_INTERNAL_a78c0574_4_k_cu_f30222cf_94634cuda3std6ranges3__45__cpo9iter_moveE - _ZN39_INTERNAL_a78c0574_4_k_cu_f30222cf_94634cuda3std3__48in_placeE)
_ZN39_INTERNAL_a78c0574_4_k_cu_f30222cf_94634cuda3std3__48in_placeE:
	.zero		1
	.type		_ZN39_INTERNAL_a78c0574_4_k_cu_f30222cf_94634cuda3std6ranges3__45__cpo9iter_moveE,@object
	.size		_ZN39_INTERNAL_a78c0574_4_k_cu_f30222cf_94634cuda3std6ranges3__45__cpo9iter_moveE,(_ZN39_INTERNAL_a78c0574_4_k_cu_f30222cf_94634cuda3std3__45__cpo5beginE - _ZN39_INTERNAL_a78c0574_4_k_cu_f30222cf_94634cuda3std6ranges3__45__cpo9iter_moveE)
_ZN39_INTERNAL_a78c0574_4_k_cu_f30222cf_94634cuda3std6ranges3__45__cpo9iter_moveE:
	.zero		1
	.type		_ZN39_INTERNAL_a78c0574_4_k_cu_f30222cf_94634cuda3std3__45__cpo5beginE,@object
	.size		_ZN39_INTERNAL_a78c0574_4_k_cu_f30222cf_94634cuda3std3__45__cpo5beginE,(_ZN39_INTERNAL_a78c0574_4_k_cu_f30222cf_94634cuda3std3__441_GLOBAL__N__a78c0574_4_k_cu_f30222cf_94636ignoreE - _ZN39_INTERNAL_a78c0574_4_k_cu_f30222cf_94634cuda3std3__45__cpo5beginE)
_ZN39_INTERNAL_a78c0574_4_k_cu_f30222cf_94634cuda3std3__45__cpo5beginE:
	.zero		1
	.type		_ZN39_INTERNAL_a78c0574_4_k_cu_f30222cf_94634cuda3std3__441_GLOBAL__N__a78c0574_4_k_cu_f30222cf_94636ignoreE,@object
	.size		_ZN39_INTERNAL_a78c0574_4_k_cu_f30222cf_94634cuda3std3__441_GLOBAL__N__a78c0574_4_k_cu_f30222cf_94636ignoreE,(_ZN39_INTERNAL_a78c0574_4_k_cu_f30222cf_94634cute7productE - _ZN39_INTERNAL_a78c0574_4_k_cu_f30222cf_94634cuda3std3__441_GLOBAL__N__a78c0574_4_k_cu_f30222cf_94636ignoreE)
_ZN39_INTERNAL_a78c0574_4_k_cu_f30222cf_94634cuda3std3__441_GLOBAL__N__a78c0574_4_k_cu_f30222cf_94636ignoreE:
	.zero		1
	.type		_ZN39_INTERNAL_a78c0574_4_k_cu_f30222cf_94634cute7productE,@object
	.size		_ZN39_INTERNAL_a78c0574_4_k_cu_f30222cf_94634cute7productE,(_ZN39_INTERNAL_a78c0574_4_k_cu_f30222cf_94634cuda3std3__45__cpo3endE - _ZN39_INTERNAL_a78c0574_4_k_cu_f30222cf_94634cute7productE)
_ZN39_INTERNAL_a78c0574_4_k_cu_f30222cf_94634cute7productE:
	.zero		1
	.type		_ZN39_INTERNAL_a78c0574_4_k_cu_f30222cf_94634cuda3std3__45__cpo3endE,@object
	.size		_ZN39_INTERNAL_a78c0574_4_k_cu_f30222cf_94634cuda3std3__45__cpo3endE,(_ZN39_INTERNAL_a78c0574_4_k_cu_f30222cf_94634cuda3std3__419piecewise_constructE - _ZN39_INTERNAL_a78c0574_4_k_cu_f30222cf_94634cuda3std3__45__cpo3endE)
_ZN39_INTERNAL_a78c0574_4_k_cu_f30222cf_94634cuda3std3__45__cpo3endE:
	.zero		1
	.type		_ZN39_INTERNAL_a78c0574_4_k_cu_f30222cf_94634cuda3std3__419piecewise_constructE,@object
	.size		_ZN39_INTERNAL_a78c0574_4_k_cu_f30222cf_94634cuda3std3__419piecewise_constructE,(_ZN39_INTERNAL_a78c0574_4_k_cu_f30222cf_94634cuda3std3__45__cpo4cendE - _ZN39_INTERNAL_a78c0574_4_k_cu_f30222cf_94634cuda3std3__419piecewise_constructE)
_ZN39_INTERNAL_a78c0574_4_k_cu_f30222cf_94634cuda3std3__419piecewise_constructE:
	.zero		1
	.type		_ZN39_INTERNAL_a78c0574_4_k_cu_f30222cf_94634cuda3std3__45__cpo4cendE,@object
	.size		_ZN39_INTERNAL_a78c0574_4_k_cu_f30222cf_94634cuda3std3__45__cpo4cendE,(_ZN39_INTERNAL_a78c0574_4_k_cu_f30222cf_94634cuda3std6ranges3__45__cpo4swapE - _ZN39_INTERNAL_a78c0574_4_k_cu_f30222cf_94634cuda3std3__45__cpo4cendE)
_ZN39_INTERNAL_a78c0574_4_k_cu_f30222cf_94634cuda3std3__45__cpo4cendE:
	.zero		1
	.type		_ZN39_INTERNAL_a78c0574_4_k_cu_f30222cf_94634cuda3std6ranges3__45__cpo4swapE,@object
	.size		_ZN39_INTERNAL_a78c0574_4_k_cu_f30222cf_94634cuda3std6ranges3__45__cpo4swapE,(.L_10 - _ZN39_INTERNAL_a78c0574_4_k_cu_f30222cf_94634cuda3std6ranges3__45__cpo4swapE)
_ZN39_INTERNAL_a78c0574_4_k_cu_f30222cf_94634cuda3std6ranges3__45__cpo4swapE:
	.zero		1
.L_10:


//--------------------- .nv.constant0._ZN7cutlass13device_kernelINS_4gemm6kernel13GemmUniversalIN4cute5tupleIJiiiiEEENS1_10collective13CollectiveMmaINS1_35MainloopSm100TmaUmmaWarpSpecializedILi25ELi2ELi4ENS5_IJNS4_1CILi2EEENSA_ILi1EEESC_EEEEENS5_IJNSA_ILi64EEENSA_ILi192EEENSA_ILi16EEEEEENS_10bfloat16_tENS5_IJlSC_lEEESJ_SK_NS4_8TiledMMAINS4_8MMA_AtomIJNS4_20SM100_MMA_F16BF16_SSISJ_SJ_fLi64ELi192ELNS4_4UMMA5MajorE0ELSP_0ELNSO_7ScaleInE0ELSQ_0EEEEEENS4_6LayoutINS5_IJSC_SC_SC_EEENS5_IJNSA_ILi0EEESV_SV_EEEEENS5_IJNS4_10UnderscoreESY_SY_EEEEENS4_13SM90_TMA_LOADENS4_14ComposedLayoutINS4_7SwizzleILi1ELi4ELi3EEENS4_18smem_ptr_flag_bitsILi16EEENST_INS5_IJNSA_ILi8EEESH_EEENS5_IJSH_SC_EEEEEEEvNS4_8identityENS4_23SM90_TMA_LOAD_MULTICASTES1B_vS1C_EENS_8epilogue10collective18CollectiveEpilogueINS1F_23Sm100TmaWarpSpecializedILi3ELi2ELi32ELb1ELb0EEEJSI_NS5_IJNST_ISF_SC_EES1K_EEESJ_SK_SJ_SK_NS1F_6fusion15FusionCallbacksIS1J_NS1M_17LinearCombinationISJ_fSJ_fLNS_15FloatRoundStyleE2EEESI_S1L_JEEENS4_5SM1004TMEM4LOAD26SM100_TMEM_LOAD_16dp256b8xES11_NS12_INS13_ILi3ELi4ELi3EEES16_NST_INS5_IJS17_SF_EEENS5_IJSF_SC_EEEEEEENS4_17SM75_U32x4_LDSM_NENS4_14SM90_TMA_STOREES20_NS4_17SM90_U32x4_STSM_NENS4_39AutoVectorizingCopyWithAssumedAlignmentILi128EEEEEEvvEEEEvNT_6ParamsE --------------------------
	.section	.nv.constant0._ZN7cutlass13device_kernelINS_4gemm6kernel13GemmUniversalIN4cute5tupleIJiiiiEEENS1_10collective13CollectiveMmaINS1_35MainloopSm100TmaUmmaWarpSpecializedILi25ELi2ELi4ENS5_IJNS4_1CILi2EEENSA_ILi1EEESC_EEEEENS5_IJNSA_ILi64EEENSA_ILi192EEENSA_ILi16EEEEEENS_10bfloat16_tENS5_IJlSC_lEEESJ_SK_NS4_8TiledMMAINS4_8MMA_AtomIJNS4_20SM100_MMA_F16BF16_SSISJ_SJ_fLi64ELi192ELNS4_4UMMA5MajorE0ELSP_0ELNSO_7ScaleInE0ELSQ_0EEEEEENS4_6LayoutINS5_IJSC_SC_SC_EEENS5_IJNSA_ILi0EEESV_SV_EEEEENS5_IJNS4_10UnderscoreESY_SY_EEEEENS4_13SM90_TMA_LOADENS4_14ComposedLayoutINS4_7SwizzleILi1ELi4ELi3EEENS4_18smem_ptr_flag_bitsILi16EEENST_INS5_IJNSA_ILi8EEESH_EEENS5_IJSH_SC_EEEEEEEvNS4_8identityENS4_23SM90_TMA_LOAD_MULTICASTES1B_vS1C_EENS_8epilogue10collective18CollectiveEpilogueINS1F_23Sm100TmaWarpSpecializedILi3ELi2ELi32ELb1ELb0EEEJSI_NS5_IJNST_ISF_SC_EES1K_EEESJ_SK_SJ_SK_NS1F_6fusion15FusionCallbacksIS1J_NS1M_17LinearCombinationISJ_fSJ_fLNS_15FloatRoundStyleE2EEESI_S1L_JEEENS4_5SM1004TMEM4LOAD26SM100_TMEM_LOAD_16dp256b8xES11_NS12_INS13_ILi3ELi4ELi3EEES16_NST_INS5_IJS17_SF_EEENS5_IJSF_SC_EEEEEEENS4_17SM75_U32x4_LDSM_NENS4_14SM90_TMA_STOREES20_NS4_17SM90_U32x4_STSM_NENS4_39AutoVectorizingCopyWithAssumedAlignmentILi128EEEEEEvvEEEEvNT_6ParamsE,"a",@progbits
	.sectionflags	@""
	.align	4
.nv.constant0._ZN7cutlass13device_kernelINS_4gemm6kernel13GemmUniversalIN4cute5tupleIJiiiiEEENS1_10collective13CollectiveMmaINS1_35MainloopSm100TmaUmmaWarpSpecializedILi25ELi2ELi4ENS5_IJNS4_1CILi2EEENSA_ILi1EEESC_EEEEENS5_IJNSA_ILi64EEENSA_ILi192EEENSA_ILi16EEEEEENS_10bfloat16_tENS5_IJlSC_lEEESJ_SK_NS4_8TiledMMAINS4_8MMA_AtomIJNS4_20SM100_MMA_F16BF16_SSISJ_SJ_fLi64ELi192ELNS4_4UMMA5MajorE0ELSP_0ELNSO_7ScaleInE0ELSQ_0EEEEEENS4_6LayoutINS5_IJSC_SC_SC_EEENS5_IJNSA_ILi0EEESV_SV_EEEEENS5_IJNS4_10UnderscoreESY_SY_EEEEENS4_13SM90_TMA_LOADENS4_14ComposedLayoutINS4_7SwizzleILi1ELi4ELi3EEENS4_18smem_ptr_flag_bitsILi16EEENST_INS5_IJNSA_ILi8EEESH_EEENS5_IJSH_SC_EEEEEEEvNS4_8identityENS4_23SM90_TMA_LOAD_MULTICASTES1B_vS1C_EENS_8epilogue10collective18CollectiveEpilogueINS1F_23Sm100TmaWarpSpecializedILi3ELi2ELi32ELb1ELb0EEEJSI_NS5_IJNST_ISF_SC_EES1K_EEESJ_SK_SJ_SK_NS1F_6fusion15FusionCallbacksIS1J_NS1M_17LinearCombinationISJ_fSJ_fLNS_15FloatRoundStyleE2EEESI_S1L_JEEENS4_5SM1004TMEM4LOAD26SM100_TMEM_LOAD_16dp256b8xES11_NS12_INS13_ILi3ELi4ELi3EEES16_NST_INS5_IJS17_SF_EEENS5_IJSF_SC_EEEEEEENS4_17SM75_U32x4_LDSM_NENS4_14SM90_TMA_STOREES20_NS4_17SM90_U32x4_STSM_NENS4_39AutoVectorizingCopyWithAssumedAlignmentILi128EEEEEEvvEEEEvNT_6ParamsE:
	.zero		2944


//--------------------- SYMBOLS --------------------------

	.type		.nv.reservedSmem.offset0,@object
	.size		.nv.reservedSmem.offset0,0x4
	.type		.nv.reservedSmem.cap,@object
	.size		.nv.reservedSmem.cap,0x4
	.type		__assertfail,@function
